	.target	sm_90a

	.elftype	@"ET_EXEC"


//--------------------- .note.nv.tkinfo           --------------------------
	.section	.note.nv.tkinfo,"",@"SHT_NOTE"
	.sectionflags	@"SHF_NOTE_NV_TKINFO"
	.tkinfo
        /*0018*/ 	.word	0x00000002
        /*0030*/ 	.string	""
        /*0030*/ 	.string	"ptxas"
        /*0030*/ 	.string	"Cuda compilation tools, release 13.0, V13.0.88"
        /*0030*/ 	.string	"Build cuda_13.0.r13.0/compiler.36424714_0"
        /*0030*/ 	.string	"-arch sm_90a -m 64 "



//--------------------- .note.nv.cuinfo           --------------------------
	.section	.note.nv.cuinfo,"",@"SHT_NOTE"
	.sectionflags	@"SHF_NOTE_NV_CUINFO"
        /*0018*/ 	.short	0x0002
        /*001a*/ 	.short	0x005a
        /*001c*/ 	.short	0x0082
	.zero		2


//--------------------- .nv.info                  --------------------------
	.section	.nv.info,"",@"SHT_CUDA_INFO"
	.align	4


	//----- nvinfo : EIATTR_REGCOUNT
	.align		4
        /*0000*/ 	.byte	0x04, 0x2f
        /*0002*/ 	.short	(.L_15 - .L_14)
	.align		4
.L_14:
        /*0004*/ 	.word	index@(_ZN7cutlass13device_kernelINS_4gemm6kernel13GemmUniversalIN4cute5tupleIJiiiiEEENS1_10collective13CollectiveMmaINS1_34MainloopSm90TmaGmmaWarpSpecializedILi5ENS5_IJNS4_1CILi2EEESB_NSA_ILi1EEEEEENS1_35KernelTmaWarpSpecializedCooperativeEEENS5_IJNSA_ILi128EEENSA_ILi256EEESG_EEEaNS5_IJlSC_lEEEaSJ_NS4_8TiledMMAINS4_8MMA_AtomIJNS4_4SM904GMMA27MMA_64x256x32_S32S8S8_SS_TNEEEENS4_6LayoutINS5_IJSB_SC_SC_EEENS5_IJSC_NSA_ILi0EEESS_EEEEENS5_IJNS4_10UnderscoreESV_SV_EEEEENS4_23SM90_TMA_LOAD_MULTICASTENS4_14ComposedLayoutINS4_7SwizzleILi3ELi4ELi3EEENS4_18smem_ptr_flag_bitsILi8EEENSQ_INS5_IJNSA_ILi8EEESG_EEENS5_IJSG_SC_EEEEEEEvNS4_8identityESY_S18_vS19_EENS_8epilogue10collective6detail29Sm90TmaWarpSpecializedAdapterINS1C_15DefaultEpilogueIaSJ_SJ_NS1B_6thread17LinearCombinationIaLi1EiiLNS1G_9ScaleType4KindE0ELNS_15FloatRoundStyleE2EaEENS1_15EpilogueDefaultEEEEEvvEEEEvNT_6ParamsE)
        /*0008*/ 	.word	0x000000a8


	//----- nvinfo : EIATTR_FRAME_SIZE
	.align		4
.L_15:
        /*000c*/ 	.byte	0x04, 0x11
        /*000e*/ 	.short	(.L_17 - .L_16)
	.align		4
.L_16:
        /*0010*/ 	.word	index@(_ZN7cutlass13device_kernelINS_4gemm6kernel13GemmUniversalIN4cute5tupleIJiiiiEEENS1_10collective13CollectiveMmaINS1_34MainloopSm90TmaGmmaWarpSpecializedILi5ENS5_IJNS4_1CILi2EEESB_NSA_ILi1EEEEEENS1_35KernelTmaWarpSpecializedCooperativeEEENS5_IJNSA_ILi128EEENSA_ILi256EEESG_EEEaNS5_IJlSC_lEEEaSJ_NS4_8TiledMMAINS4_8MMA_AtomIJNS4_4SM904GMMA27MMA_64x256x32_S32S8S8_SS_TNEEEENS4_6LayoutINS5_IJSB_SC_SC_EEENS5_IJSC_NSA_ILi0EEESS_EEEEENS5_IJNS4_10UnderscoreESV_SV_EEEEENS4_23SM90_TMA_LOAD_MULTICASTENS4_14ComposedLayoutINS4_7SwizzleILi3ELi4ELi3EEENS4_18smem_ptr_flag_bitsILi8EEENSQ_INS5_IJNSA_ILi8EEESG_EEENS5_IJSG_SC_EEEEEEEvNS4_8identityESY_S18_vS19_EENS_8epilogue10collective6detail29Sm90TmaWarpSpecializedAdapterINS1C_15DefaultEpilogueIaSJ_SJ_NS1B_6thread17LinearCombinationIaLi1EiiLNS1G_9ScaleType4KindE0ELNS_15FloatRoundStyleE2EaEENS1_15EpilogueDefaultEEEEEvvEEEEvNT_6ParamsE)
        /*0014*/ 	.word	0x00000000


	//----- nvinfo : EIATTR_MIN_STACK_SIZE
	.align		4
.L_17:
        /*0018*/ 	.byte	0x04, 0x12
        /*001a*/ 	.short	(.L_19 - .L_18)
	.align		4
.L_18:
        /*001c*/ 	.word	index@(_ZN7cutlass13device_kernelINS_4gemm6kernel13GemmUniversalIN4cute5tupleIJiiiiEEENS1_10collective13CollectiveMmaINS1_34MainloopSm90TmaGmmaWarpSpecializedILi5ENS5_IJNS4_1CILi2EEESB_NSA_ILi1EEEEEENS1_35KernelTmaWarpSpecializedCooperativeEEENS5_IJNSA_ILi128EEENSA_ILi256EEESG_EEEaNS5_IJlSC_lEEEaSJ_NS4_8TiledMMAINS4_8MMA_AtomIJNS4_4SM904GMMA27MMA_64x256x32_S32S8S8_SS_TNEEEENS4_6LayoutINS5_IJSB_SC_SC_EEENS5_IJSC_NSA_ILi0EEESS_EEEEENS5_IJNS4_10UnderscoreESV_SV_EEEEENS4_23SM90_TMA_LOAD_MULTICASTENS4_14ComposedLayoutINS4_7SwizzleILi3ELi4ELi3EEENS4_18smem_ptr_flag_bitsILi8EEENSQ_INS5_IJNSA_ILi8EEESG_EEENS5_IJSG_SC_EEEEEEEvNS4_8identityESY_S18_vS19_EENS_8epilogue10collective6detail29Sm90TmaWarpSpecializedAdapterINS1C_15DefaultEpilogueIaSJ_SJ_NS1B_6thread17LinearCombinationIaLi1EiiLNS1G_9ScaleType4KindE0ELNS_15FloatRoundStyleE2EaEENS1_15EpilogueDefaultEEEEEvvEEEEvNT_6ParamsE)
        /*0020*/ 	.word	0x00000000
.L_19:


//--------------------- .nv.compat                --------------------------
	.section	.nv.compat,"",@"SHT_CUDA_COMPAT_INFO"
	.align	4
        /*0000*/ 	.byte	0x02, 0x09, 0x01, 0x00, 0x02, 0x02, 0x04, 0x00, 0x02, 0x05, 0x05, 0x00, 0x03, 0x07, 0x01, 0x01
        /*0010*/ 	.byte	0x02, 0x03, 0x01, 0x00, 0x02, 0x06, 0x01, 0x00, 0x04, 0x0b, 0x08, 0x00, 0x00, 0x00, 0x00, 0x00
        /*0020*/ 	.byte	0x00, 0x00, 0x00, 0x00


//--------------------- .nv.info._ZN7cutlass13device_kernelINS_4gemm6kernel13GemmUniversalIN4cute5tupleIJiiiiEEENS1_10collective13CollectiveMmaINS1_34MainloopSm90TmaGmmaWarpSpecializedILi5ENS5_IJNS4_1CILi2EEESB_NSA_ILi1EEEEEENS1_35KernelTmaWarpSpecializedCooperativeEEENS5_IJNSA_ILi128EEENSA_ILi256EEESG_EEEaNS5_IJlSC_lEEEaSJ_NS4_8TiledMMAINS4_8MMA_AtomIJNS4_4SM904GMMA27MMA_64x256x32_S32S8S8_SS_TNEEEENS4_6LayoutINS5_IJSB_SC_SC_EEENS5_IJSC_NSA_ILi0EEESS_EEEEENS5_IJNS4_10UnderscoreESV_SV_EEEEENS4_23SM90_TMA_LOAD_MULTICASTENS4_14ComposedLayoutINS4_7SwizzleILi3ELi4ELi3EEENS4_18smem_ptr_flag_bitsILi8EEENSQ_INS5_IJNSA_ILi8EEESG_EEENS5_IJSG_SC_EEEEEEEvNS4_8identityESY_S18_vS19_EENS_8epilogue10collective6detail29Sm90TmaWarpSpecializedAdapterINS1C_15DefaultEpilogueIaSJ_SJ_NS1B_6thread17LinearCombinationIaLi1EiiLNS1G_9ScaleType4KindE0ELNS_15FloatRoundStyleE2EaEENS1_15EpilogueDefaultEEEEEvvEEEEvNT_6ParamsE --------------------------
	.section	.nv.info._ZN7cutlass13device_kernelINS_4gemm6kernel13GemmUniversalIN4cute5tupleIJiiiiEEENS1_10collective13CollectiveMmaINS1_34MainloopSm90TmaGmmaWarpSpecializedILi5ENS5_IJNS4_1CILi2EEESB_NSA_ILi1EEEEEENS1_35KernelTmaWarpSpecializedCooperativeEEENS5_IJNSA_ILi128EEENSA_ILi256EEESG_EEEaNS5_IJlSC_lEEEaSJ_NS4_8TiledMMAINS4_8MMA_AtomIJNS4_4SM904GMMA27MMA_64x256x32_S32S8S8_SS_TNEEEENS4_6LayoutINS5_IJSB_SC_SC_EEENS5_IJSC_NSA_ILi0EEESS_EEEEENS5_IJNS4_10UnderscoreESV_SV_EEEEENS4_23SM90_TMA_LOAD_MULTICASTENS4_14ComposedLayoutINS4_7SwizzleILi3ELi4ELi3EEENS4_18smem_ptr_flag_bitsILi8EEENSQ_INS5_IJNSA_ILi8EEESG_EEENS5_IJSG_SC_EEEEEEEvNS4_8identityESY_S18_vS19_EENS_8epilogue10collective6detail29Sm90TmaWarpSpecializedAdapterINS1C_15DefaultEpilogueIaSJ_SJ_NS1B_6thread17LinearCombinationIaLi1EiiLNS1G_9ScaleType4KindE0ELNS_15FloatRoundStyleE2EaEENS1_15EpilogueDefaultEEEEEvvEEEEvNT_6ParamsE,"",@"SHT_CUDA_INFO"
	.sectionflags	@""
	.align	4


	//----- nvinfo : EIATTR_CUDA_API_VERSION
	.align		4
        /*0000*/ 	.byte	0x04, 0x37
        /*0002*/ 	.short	(.L_21 - .L_20)
.L_20:
        /*0004*/ 	.word	0x00000082


	//----- nvinfo : EIATTR_KPARAM_INFO
	.align		4
.L_21:
        /*0008*/ 	.byte	0x04, 0x17
        /*000a*/ 	.short	(.L_23 - .L_22)
.L_22:
        /*000c*/ 	.word	0x00000000
        /*0010*/ 	.short	0x0000
        /*0012*/ 	.short	0x0070
        /*0014*/ 	.byte	0x00, 0xf0, 0x01, 0x10


	//----- nvinfo : EIATTR_SPARSE_MMA_MASK
	.align		4
.L_23:
        /*0018*/ 	.byte	0x03, 0x50
        /*001a*/ 	.short	0x0000


	//----- nvinfo : EIATTR_MAXREG_COUNT
	.align		4
        /*001c*/ 	.byte	0x03, 0x1b
        /*001e*/ 	.short	0x00a8


	//----- nvinfo : EIATTR_NUM_BARRIERS
	.align		4
        /*0020*/ 	.byte	0x02, 0x4c
        /*0022*/ 	.byte	0x01
	.zero		1


	//----- nvinfo : EIATTR_EXTERNS
	.align		4
        /*0024*/ 	.byte	0x04, 0x0f
        /*0026*/ 	.short	(.L_25 - .L_24)


	//   ....[0]....
	.align		4
.L_24:
        /*0028*/ 	.word	index@(__assertfail)


	//----- nvinfo : EIATTR_MERCURY_ISA_VERSION
	.align		4
.L_25:
        /*002c*/ 	.byte	0x03, 0x5f
        /*002e*/ 	.short	0x0101


	//----- nvinfo : EIATTR_INT_WARP_WIDE_INSTR_OFFSETS
	.align		4
        /*0030*/ 	.byte	0x04, 0x31
        /*0032*/ 	.short	(.L_27 - .L_26)


	//   ....[0]....
.L_26:
        /*0034*/ 	.word	0x000004a0


	//   ....[1]....
        /*0038*/ 	.word	0x000004d0


	//   ....[2]....
        /*003c*/ 	.word	0x00000690


	//----- nvinfo : EIATTR_COOP_GROUP_MASK_REGIDS
	.align		4
.L_27:
        /*0040*/ 	.byte	0x04, 0x29
        /*0042*/ 	.short	(.L_29 - .L_28)


	//   ....[0]....
.L_28:
        /*0044*/ 	.word	0xffffffff


	//   ....[1]....
        /*0048*/ 	.word	0xffffffff


	//   ....[2]....
        /*004c*/ 	.word	0xffffffff


	//   ....[3]....
        /*0050*/ 	.word	0xffffffff


	//   ....[4]....
        /*0054*/ 	.word	0xffffffff


	//   ....[5]....
        /*0058*/ 	.word	0xffffffff


	//----- nvinfo : EIATTR_COOP_GROUP_INSTR_OFFSETS
	.align		4
.L_29:
        /*005c*/ 	.byte	0x04, 0x28
        /*005e*/ 	.short	(.L_31 - .L_30)


	//   ....[0]....
.L_30:
        /*0060*/ 	.word	0x00000060


	//   ....[1]....
        /*0064*/ 	.word	0x00000070


	//   ....[2]....
        /*0068*/ 	.word	0x00000130


	//   ....[3]....
        /*006c*/ 	.word	0x000002f0


	//   ....[4]....
        /*0070*/ 	.word	0x00000810


	//   ....[5]....
        /*0074*/ 	.word	0x00001250


	//----- nvinfo : EIATTR_REG_RECONFIG
	.align		4
.L_31:
        /*0078*/ 	.byte	0x01, 0x54
	.zero		2


	//----- nvinfo : EIATTR_SYSCALL_OFFSETS
	.align		4
        /*007c*/ 	.byte	0x04, 0x46
        /*007e*/ 	.short	(.L_33 - .L_32)


	//   ....[0]....
.L_32:
        /*0080*/ 	.word	0x00001410


	//----- nvinfo : EIATTR_MBARRIER_INSTR_OFFSETS
	.align		4
.L_33:
        /*0084*/ 	.byte	0x04, 0x39
        /*0086*/ 	.short	(.L_35 - .L_34)


	//   ....[0]....
.L_34:
        /*0088*/ 	.word	0x00000230
        /*008c*/ 	.word	0x000000ff
        /*0090*/ 	.word	0x00000000
        /*0094*/ 	.short	0x0100
        /*0096*/ 	.byte	0x08
	.zero		1


	//   ....[1]....
        /*0098*/ 	.word	0x00000240
        /*009c*/ 	.word	0x000000ff
        /*00a0*/ 	.word	0x00000028
        /*00a4*/ 	.short	0x0100
        /*00a6*/ 	.byte	0x08
	.zero		1


	//   ....[2]....
        /*00a8*/ 	.word	0x00000250
        /*00ac*/ 	.word	0x000000ff
        /*00b0*/ 	.word	0x00000008
        /*00b4*/ 	.short	0x0100
        /*00b6*/ 	.byte	0x08
	.zero		1


	//   ....[3]....
        /*00b8*/ 	.word	0x00000260
        /*00bc*/ 	.word	0x000000ff
        /*00c0*/ 	.word	0x00000030
        /*00c4*/ 	.short	0x0100
        /*00c6*/ 	.byte	0x08
	.zero		1


	//   ....[4]....
        /*00c8*/ 	.word	0x00000270
        /*00cc*/ 	.word	0x000000ff
        /*00d0*/ 	.word	0x00000010
        /*00d4*/ 	.short	0x0100
        /*00d6*/ 	.byte	0x08
	.zero		1


	//   ....[5]....
        /*00d8*/ 	.word	0x00000280
        /*00dc*/ 	.word	0x000000ff
        /*00e0*/ 	.word	0x00000038
        /*00e4*/ 	.short	0x0100
        /*00e6*/ 	.byte	0x08
	.zero		1


	//   ....[6]....
        /*00e8*/ 	.word	0x00000290
        /*00ec*/ 	.word	0x000000ff
        /*00f0*/ 	.word	0x00000018
        /*00f4*/ 	.short	0x0100
        /*00f6*/ 	.byte	0x08
	.zero		1


	//   ....[7]....
        /*00f8*/ 	.word	0x000002a0
        /*00fc*/ 	.word	0x000000ff
        /*0100*/ 	.word	0x00000040
        /*0104*/ 	.short	0x0100
        /*0106*/ 	.byte	0x08
	.zero		1


	//   ....[8]....
        /*0108*/ 	.word	0x000002b0
        /*010c*/ 	.word	0x000000ff
        /*0110*/ 	.word	0x00000020
        /*0114*/ 	.short	0x0100
        /*0116*/ 	.byte	0x08
	.zero		1


	//   ....[9]....
        /*0118*/ 	.word	0x000002c0
        /*011c*/ 	.word	0x000000ff
        /*0120*/ 	.word	0x00000048
        /*0124*/ 	.short	0x0100
        /*0126*/ 	.byte	0x08
	.zero		1


	//   ....[10]....
        /*0128*/ 	.word	0x00000710
        /*012c*/ 	.word	0x000000ff
        /*0130*/ 	.word	0x00000060
        /*0134*/ 	.short	0x0100
        /*0136*/ 	.byte	0x06
	.zero		1


	//   ....[11]....
        /*0138*/ 	.word	0x000007a0
        /*013c*/ 	.word	0x000000ff
        /*0140*/ 	.word	0x00000068
        /*0144*/ 	.short	0x0100
        /*0146*/ 	.byte	0x06
	.zero		1


	//   ....[12]....
        /*0148*/ 	.word	0x000014e0
        /*014c*/ 	.word	0x00000003
        /*0150*/ 	.word	0x00000000
        /*0154*/ 	.short	0x010a
        /*0156*/ 	.byte	0x3f
	.zero		1


	//   ....[13]....
        /*0158*/ 	.word	0x00001520
        /*015c*/ 	.word	0x00000003
        /*0160*/ 	.word	0x00000000
        /*0164*/ 	.short	0x010a
        /*0166*/ 	.byte	0x3f
	.zero		1


	//   ....[14]....
        /*0168*/ 	.word	0x000018f0
        /*016c*/ 	.word	0x00000005
        /*0170*/ 	.word	0x00000000
        /*0174*/ 	.short	0x010a
        /*0176*/ 	.byte	0x3f
	.zero		1


	//   ....[15]....
        /*0178*/ 	.word	0x00001930
        /*017c*/ 	.word	0x00000005
        /*0180*/ 	.word	0x00000000
        /*0184*/ 	.short	0x010a
        /*0186*/ 	.byte	0x3f
	.zero		1


	//   ....[16]....
        /*0188*/ 	.word	0x00001b90
        /*018c*/ 	.word	0x00000005
        /*0190*/ 	.word	0x00000000
        /*0194*/ 	.short	0x0101
        /*0196*/ 	.byte	0x3f
	.zero		1


	//   ....[17]....
        /*0198*/ 	.word	0x00001db0
        /*019c*/ 	.word	0x00000003
        /*01a0*/ 	.word	0x00000000
        /*01a4*/ 	.short	0x0101
        /*01a6*/ 	.byte	0x3f
	.zero		1


	//   ....[18]....
        /*01a8*/ 	.word	0x000093a0
        /*01ac*/ 	.word	0x0000000e
        /*01b0*/ 	.word	0x00000028
        /*01b4*/ 	.short	0x010a
        /*01b6*/ 	.byte	0x3f
	.zero		1


	//   ....[19]....
        /*01b8*/ 	.word	0x00009720
        /*01bc*/ 	.word	0x00000006
        /*01c0*/ 	.word	0x00000068
        /*01c4*/ 	.short	0x0101
        /*01c6*/ 	.byte	0x3f
	.zero		1


	//   ....[20]....
        /*01c8*/ 	.word	0x00009e50
        /*01cc*/ 	.word	0x00000007
        /*01d0*/ 	.word	0x00000000
        /*01d4*/ 	.short	0x010a
        /*01d6*/ 	.byte	0x3f
	.zero		1


	//   ....[21]....
        /*01d8*/ 	.word	0x00009ed0
        /*01dc*/ 	.word	0x00000009
        /*01e0*/ 	.word	0x00000000
        /*01e4*/ 	.short	0x010a
        /*01e6*/ 	.byte	0x3f
	.zero		1


	//   ....[22]....
        /*01e8*/ 	.word	0x00009f60
        /*01ec*/ 	.word	0x00000006
        /*01f0*/ 	.word	0x00000000
        /*01f4*/ 	.short	0x010a
        /*01f6*/ 	.byte	0x3f
	.zero		1


	//   ....[23]....
        /*01f8*/ 	.word	0x00009ff0
        /*01fc*/ 	.word	0x00000009
        /*0200*/ 	.word	0x00000000
        /*0204*/ 	.short	0x010a
        /*0206*/ 	.byte	0x3f
	.zero		1


	//   ....[24]....
        /*0208*/ 	.word	0x0000a080
        /*020c*/ 	.word	0x00000003
        /*0210*/ 	.word	0x00000000
        /*0214*/ 	.short	0x010a
        /*0216*/ 	.byte	0x3f
	.zero		1


	//   ....[25]....
        /*0218*/ 	.word	0x0000a0e0
        /*021c*/ 	.word	0x00000003
        /*0220*/ 	.word	0x00000000
        /*0224*/ 	.short	0x010a
        /*0226*/ 	.byte	0x3f
	.zero		1


	//   ....[26]....
        /*0228*/ 	.word	0x0000a130
        /*022c*/ 	.word	0x00000005
        /*0230*/ 	.word	0x00000000
        /*0234*/ 	.short	0x010a
        /*0236*/ 	.byte	0x3f
	.zero		1


	//   ....[27]....
        /*0238*/ 	.word	0x0000a200
        /*023c*/ 	.word	0x0000000e
        /*0240*/ 	.word	0x00000028
        /*0244*/ 	.short	0x010a
        /*0246*/ 	.byte	0x3f
	.zero		1


	//   ....[28]....
        /*0248*/ 	.word	0x0000a2d0
        /*024c*/ 	.word	0x00000007
        /*0250*/ 	.word	0x00000000
        /*0254*/ 	.short	0x010a
        /*0256*/ 	.byte	0x3f
	.zero		1


	//   ....[29]....
        /*0258*/ 	.word	0x0000a320
        /*025c*/ 	.word	0x00000009
        /*0260*/ 	.word	0x00000000
        /*0264*/ 	.short	0x010a
        /*0266*/ 	.byte	0x3f
	.zero		1


	//   ....[30]....
        /*0268*/ 	.word	0x0000a370
        /*026c*/ 	.word	0x00000006
        /*0270*/ 	.word	0x00000000
        /*0274*/ 	.short	0x010a
        /*0276*/ 	.byte	0x3f
	.zero		1


	//   ....[31]....
        /*0278*/ 	.word	0x0000a3c0
        /*027c*/ 	.word	0x00000009
        /*0280*/ 	.word	0x00000000
        /*0284*/ 	.short	0x010a
        /*0286*/ 	.byte	0x3f
	.zero		1


	//----- nvinfo : EIATTR_NUM_MBARRIERS
	.align		4
.L_35:
        /*0288*/ 	.byte	0x03, 0x38
        /*028a*/ 	.short	0x000c


	//----- nvinfo : EIATTR_EXIT_INSTR_OFFSETS
	.align		4
        /*028c*/ 	.byte	0x04, 0x1c
        /*028e*/ 	.short	(.L_37 - .L_36)


	//   ....[0]....
.L_36:
        /*0290*/ 	.word	0x00000970


	//   ....[1]....
        /*0294*/ 	.word	0x00001190


	//   ....[2]....
        /*0298*/ 	.word	0x000089c0


	//   ....[3]....
        /*029c*/ 	.word	0x00008f20


	//   ....[4]....
        /*02a0*/ 	.word	0x0000a0d0


	//----- nvinfo : EIATTR_MAX_THREADS
	.align		4
.L_37:
        /*02a4*/ 	.byte	0x04, 0x05
        /*02a6*/ 	.short	(.L_39 - .L_38)
.L_38:
        /*02a8*/ 	.word	0x00000180
        /*02ac*/ 	.word	0x00000001
        /*02b0*/ 	.word	0x00000001


	//----- nvinfo : EIATTR_CRS_STACK_SIZE
	.align		4
.L_39:
        /*02b4*/ 	.byte	0x04, 0x1e
        /*02b6*/ 	.short	(.L_41 - .L_40)
.L_40:
        /*02b8*/ 	.word	0x00000000


	//----- nvinfo : EIATTR_CBANK_PARAM_SIZE
	.align		4
.L_41:
        /*02bc*/ 	.byte	0x03, 0x19
        /*02be*/ 	.short	0x0470


	//----- nvinfo : EIATTR_PARAM_CBANK
	.align		4
        /*02c0*/ 	.byte	0x04, 0x0a
        /*02c2*/ 	.short	(.L_43 - .L_42)
	.align		4
.L_42:
        /*02c4*/ 	.word	index@(.nv.constant0._ZN7cutlass13device_kernelINS_4gemm6kernel13GemmUniversalIN4cute5tupleIJiiiiEEENS1_10collective13CollectiveMmaINS1_34MainloopSm90TmaGmmaWarpSpecializedILi5ENS5_IJNS4_1CILi2EEESB_NSA_ILi1EEEEEENS1_35KernelTmaWarpSpecializedCooperativeEEENS5_IJNSA_ILi128EEENSA_ILi256EEESG_EEEaNS5_IJlSC_lEEEaSJ_NS4_8TiledMMAINS4_8MMA_AtomIJNS4_4SM904GMMA27MMA_64x256x32_S32S8S8_SS_TNEEEENS4_6LayoutINS5_IJSB_SC_SC_EEENS5_IJSC_NSA_ILi0EEESS_EEEEENS5_IJNS4_10UnderscoreESV_SV_EEEEENS4_23SM90_TMA_LOAD_MULTICASTENS4_14ComposedLayoutINS4_7SwizzleILi3ELi4ELi3EEENS4_18smem_ptr_flag_bitsILi8EEENSQ_INS5_IJNSA_ILi8EEESG_EEENS5_IJSG_SC_EEEEEEEvNS4_8identityESY_S18_vS19_EENS_8epilogue10collective6detail29Sm90TmaWarpSpecializedAdapterINS1C_15DefaultEpilogueIaSJ_SJ_NS1B_6thread17LinearCombinationIaLi1EiiLNS1G_9ScaleType4KindE0ELNS_15FloatRoundStyleE2EaEENS1_15EpilogueDefaultEEEEEvvEEEEvNT_6ParamsE)
        /*02c8*/ 	.short	0x0210
        /*02ca*/ 	.short	0x0470


	//----- nvinfo : EIATTR_SW_WAR
	.align		4
.L_43:
        /*02cc*/ 	.byte	0x04, 0x36
        /*02ce*/ 	.short	(.L_45 - .L_44)
.L_44:
        /*02d0*/ 	.word	0x00000008
.L_45:


//--------------------- .nv.callgraph             --------------------------
	.section	.nv.callgraph,"",@"SHT_CUDA_CALLGRAPH"
	.align	4
	.sectionentsize	8
	.align		4
        /*0000*/ 	.word	0x00000000
	.align		4
        /*0004*/ 	.word	0xffffffff
	.align		4
        /*0008*/ 	.word	index@(_ZN7cutlass13device_kernelINS_4gemm6kernel13GemmUniversalIN4cute5tupleIJiiiiEEENS1_10collective13CollectiveMmaINS1_34MainloopSm90TmaGmmaWarpSpecializedILi5ENS5_IJNS4_1CILi2EEESB_NSA_ILi1EEEEEENS1_35KernelTmaWarpSpecializedCooperativeEEENS5_IJNSA_ILi128EEENSA_ILi256EEESG_EEEaNS5_IJlSC_lEEEaSJ_NS4_8TiledMMAINS4_8MMA_AtomIJNS4_4SM904GMMA27MMA_64x256x32_S32S8S8_SS_TNEEEENS4_6LayoutINS5_IJSB_SC_SC_EEENS5_IJSC_NSA_ILi0EEESS_EEEEENS5_IJNS4_10UnderscoreESV_SV_EEEEENS4_23SM90_TMA_LOAD_MULTICASTENS4_14ComposedLayoutINS4_7SwizzleILi3ELi4ELi3EEENS4_18smem_ptr_flag_bitsILi8EEENSQ_INS5_IJNSA_ILi8EEESG_EEENS5_IJSG_SC_EEEEEEEvNS4_8identityESY_S18_vS19_EENS_8epilogue10collective6detail29Sm90TmaWarpSpecializedAdapterINS1C_15DefaultEpilogueIaSJ_SJ_NS1B_6thread17LinearCombinationIaLi1EiiLNS1G_9ScaleType4KindE0ELNS_15FloatRoundStyleE2EaEENS1_15EpilogueDefaultEEEEEvvEEEEvNT_6ParamsE)
	.align		4
        /*000c*/ 	.word	index@(__assertfail)
	.align		4
        /*0010*/ 	.word	0x00000000
	.align		4
        /*0014*/ 	.word	0xfffffffe
	.align		4
        /*0018*/ 	.word	0x00000000
	.align		4
        /*001c*/ 	.word	0xfffffffd
	.align		4
        /*0020*/ 	.word	0x00000000
	.align		4
        /*0024*/ 	.word	0xfffffffc


//--------------------- .nv.constant4             --------------------------
	.section	.nv.constant4,"a",@progbits
	.align	8
	.align		8
.nv.constant4:
        /*0000*/ 	.dword	__assertfail
	.align		8
        /*0008*/ 	.dword	__unnamed_1
	.align		8
        /*0010*/ 	.dword	_ZN39_INTERNAL_22f89ac6_4_k_cu_50584970_58114cuda3std3__45__cpo5beginE
	.align		8
        /*0018*/ 	.dword	_ZN39_INTERNAL_22f89ac6_4_k_cu_50584970_58114cuda3std3__45__cpo3endE
	.align		8
        /*0020*/ 	.dword	_ZN39_INTERNAL_22f89ac6_4_k_cu_50584970_58114cuda3std3__45__cpo6cbeginE
	.align		8
        /*0028*/ 	.dword	_ZN39_INTERNAL_22f89ac6_4_k_cu_50584970_58114cuda3std3__45__cpo4cendE
	.align		8
        /*0030*/ 	.dword	_ZN39_INTERNAL_22f89ac6_4_k_cu_50584970_58114cuda3std3__441_GLOBAL__N__22f89ac6_4_k_cu_50584970_58116ignoreE
	.align		8
        /*0038*/ 	.dword	_ZN39_INTERNAL_22f89ac6_4_k_cu_50584970_58114cuda3std3__419piecewise_constructE
	.align		8
        /*0040*/ 	.dword	_ZN39_INTERNAL_22f89ac6_4_k_cu_50584970_58114cuda3std3__48in_placeE
	.align		8
        /*0048*/ 	.dword	_ZN39_INTERNAL_22f89ac6_4_k_cu_50584970_58114cuda3std6ranges3__45__cpo4swapE
	.align		8
        /*0050*/ 	.dword	_ZN39_INTERNAL_22f89ac6_4_k_cu_50584970_58114cuda3std6ranges3__45__cpo9iter_moveE
	.align		8
        /*0058*/ 	.dword	_ZN39_INTERNAL_22f89ac6_4_k_cu_50584970_58114cute7productE
	.align		8
        /*0060*/ 	.dword	_ZN39_INTERNAL_22f89ac6_4_k_cu_50584970_58114cute1_E
	.align		8
        /*0068*/ 	.dword	$str$22
	.align		8
        /*0070*/ 	.dword	$str$23


//--------------------- .text._ZN7cutlass13device_kernelINS_4gemm6kernel13GemmUniversalIN4cute5tupleIJiiiiEEENS1_10collective13CollectiveMmaINS1_34MainloopSm90TmaGmmaWarpSpecializedILi5ENS5_IJNS4_1CILi2EEESB_NSA_ILi1EEEEEENS1_35KernelTmaWarpSpecializedCooperativeEEENS5_IJNSA_ILi128EEENSA_ILi256EEESG_EEEaNS5_IJlSC_lEEEaSJ_NS4_8TiledMMAINS4_8MMA_AtomIJNS4_4SM904GMMA27MMA_64x256x32_S32S8S8_SS_TNEEEENS4_6LayoutINS5_IJSB_SC_SC_EEENS5_IJSC_NSA_ILi0EEESS_EEEEENS5_IJNS4_10UnderscoreESV_SV_EEEEENS4_23SM90_TMA_LOAD_MULTICASTENS4_14ComposedLayoutINS4_7SwizzleILi3ELi4ELi3EEENS4_18smem_ptr_flag_bitsILi8EEENSQ_INS5_IJNSA_ILi8EEESG_EEENS5_IJSG_SC_EEEEEEEvNS4_8identityESY_S18_vS19_EENS_8epilogue10collective6detail29Sm90TmaWarpSpecializedAdapterINS1C_15DefaultEpilogueIaSJ_SJ_NS1B_6thread17LinearCombinationIaLi1EiiLNS1G_9ScaleType4KindE0ELNS_15FloatRoundStyleE2EaEENS1_15EpilogueDefaultEEEEEvvEEEEvNT_6ParamsE --------------------------
	.section	.text._ZN7cutlass13device_kernelINS_4gemm6kernel13GemmUniversalIN4cute5tupleIJiiiiEEENS1_10collective13CollectiveMmaINS1_34MainloopSm90TmaGmmaWarpSpecializedILi5ENS5_IJNS4_1CILi2EEESB_NSA_ILi1EEEEEENS1_35KernelTmaWarpSpecializedCooperativeEEENS5_IJNSA_ILi128EEENSA_ILi256EEESG_EEEaNS5_IJlSC_lEEEaSJ_NS4_8TiledMMAINS4_8MMA_AtomIJNS4_4SM904GMMA27MMA_64x256x32_S32S8S8_SS_TNEEEENS4_6LayoutINS5_IJSB_SC_SC_EEENS5_IJSC_NSA_ILi0EEESS_EEEEENS5_IJNS4_10UnderscoreESV_SV_EEEEENS4_23SM90_TMA_LOAD_MULTICASTENS4_14ComposedLayoutINS4_7SwizzleILi3ELi4ELi3EEENS4_18smem_ptr_flag_bitsILi8EEENSQ_INS5_IJNSA_ILi8EEESG_EEENS5_IJSG_SC_EEEEEEEvNS4_8identityESY_S18_vS19_EENS_8epilogue10collective6detail29Sm90TmaWarpSpecializedAdapterINS1C_15DefaultEpilogueIaSJ_SJ_NS1B_6thread17LinearCombinationIaLi1EiiLNS1G_9ScaleType4KindE0ELNS_15FloatRoundStyleE2EaEENS1_15EpilogueDefaultEEEEEvvEEEEvNT_6ParamsE,"ax",@progbits
	.align	128
.text._ZN7cutlass13device_kernelINS_4gemm6kernel13GemmUniversalIN4cute5tupleIJiiiiEEENS1_10collective13CollectiveMmaINS1_34MainloopSm90TmaGmmaWarpSpecializedILi5ENS5_IJNS4_1CILi2EEESB_NSA_ILi1EEEEEENS1_35KernelTmaWarpSpecializedCooperativeEEENS5_IJNSA_ILi128EEENSA_ILi256EEESG_EEEaNS5_IJlSC_lEEEaSJ_NS4_8TiledMMAINS4_8MMA_AtomIJNS4_4SM904GMMA27MMA_64x256x32_S32S8S8_SS_TNEEEENS4_6LayoutINS5_IJSB_SC_SC_EEENS5_IJSC_NSA_ILi0EEESS_EEEEENS5_IJNS4_10UnderscoreESV_SV_EEEEENS4_23SM90_TMA_LOAD_MULTICASTENS4_14ComposedLayoutINS4_7SwizzleILi3ELi4ELi3EEENS4_18smem_ptr_flag_bitsILi8EEENSQ_INS5_IJNSA_ILi8EEESG_EEENS5_IJSG_SC_EEEEEEEvNS4_8identityESY_S18_vS19_EENS_8epilogue10collective6detail29Sm90TmaWarpSpecializedAdapterINS1C_15DefaultEpilogueIaSJ_SJ_NS1B_6thread17LinearCombinationIaLi1EiiLNS1G_9ScaleType4KindE0ELNS_15FloatRoundStyleE2EaEENS1_15EpilogueDefaultEEEEEvvEEEEvNT_6ParamsE:
        .type           _ZN7cutlass13device_kernelINS_4gemm6kernel13GemmUniversalIN4cute5tupleIJiiiiEEENS1_10collective13CollectiveMmaINS1_34MainloopSm90TmaGmmaWarpSpecializedILi5ENS5_IJNS4_1CILi2EEESB_NSA_ILi1EEEEEENS1_35KernelTmaWarpSpecializedCooperativeEEENS5_IJNSA_ILi128EEENSA_ILi256EEESG_EEEaNS5_IJlSC_lEEEaSJ_NS4_8TiledMMAINS4_8MMA_AtomIJNS4_4SM904GMMA27MMA_64x256x32_S32S8S8_SS_TNEEEENS4_6LayoutINS5_IJSB_SC_SC_EEENS5_IJSC_NSA_ILi0EEESS_EEEEENS5_IJNS4_10UnderscoreESV_SV_EEEEENS4_23SM90_TMA_LOAD_MULTICASTENS4_14ComposedLayoutINS4_7SwizzleILi3ELi4ELi3EEENS4_18smem_ptr_flag_bitsILi8EEENSQ_INS5_IJNSA_ILi8EEESG_EEENS5_IJSG_SC_EEEEEEEvNS4_8identityESY_S18_vS19_EENS_8epilogue10collective6detail29Sm90TmaWarpSpecializedAdapterINS1C_15DefaultEpilogueIaSJ_SJ_NS1B_6thread17LinearCombinationIaLi1EiiLNS1G_9ScaleType4KindE0ELNS_15FloatRoundStyleE2EaEENS1_15EpilogueDefaultEEEEEvvEEEEvNT_6ParamsE,@function
        .size           _ZN7cutlass13device_kernelINS_4gemm6kernel13GemmUniversalIN4cute5tupleIJiiiiEEENS1_10collective13CollectiveMmaINS1_34MainloopSm90TmaGmmaWarpSpecializedILi5ENS5_IJNS4_1CILi2EEESB_NSA_ILi1EEEEEENS1_35KernelTmaWarpSpecializedCooperativeEEENS5_IJNSA_ILi128EEENSA_ILi256EEESG_EEEaNS5_IJlSC_lEEEaSJ_NS4_8TiledMMAINS4_8MMA_AtomIJNS4_4SM904GMMA27MMA_64x256x32_S32S8S8_SS_TNEEEENS4_6LayoutINS5_IJSB_SC_SC_EEENS5_IJSC_NSA_ILi0EEESS_EEEEENS5_IJNS4_10UnderscoreESV_SV_EEEEENS4_23SM90_TMA_LOAD_MULTICASTENS4_14ComposedLayoutINS4_7SwizzleILi3ELi4ELi3EEENS4_18smem_ptr_flag_bitsILi8EEENSQ_INS5_IJNSA_ILi8EEESG_EEENS5_IJSG_SC_EEEEEEEvNS4_8identityESY_S18_vS19_EENS_8epilogue10collective6detail29Sm90TmaWarpSpecializedAdapterINS1C_15DefaultEpilogueIaSJ_SJ_NS1B_6thread17LinearCombinationIaLi1EiiLNS1G_9ScaleType4KindE0ELNS_15FloatRoundStyleE2EaEENS1_15EpilogueDefaultEEEEEvvEEEEvNT_6ParamsE,(.L_x_333 - _ZN7cutlass13device_kernelINS_4gemm6kernel13GemmUniversalIN4cute5tupleIJiiiiEEENS1_10collective13CollectiveMmaINS1_34MainloopSm90TmaGmmaWarpSpecializedILi5ENS5_IJNS4_1CILi2EEESB_NSA_ILi1EEEEEENS1_35KernelTmaWarpSpecializedCooperativeEEENS5_IJNSA_ILi128EEENSA_ILi256EEESG_EEEaNS5_IJlSC_lEEEaSJ_NS4_8TiledMMAINS4_8MMA_AtomIJNS4_4SM904GMMA27MMA_64x256x32_S32S8S8_SS_TNEEEENS4_6LayoutINS5_IJSB_SC_SC_EEENS5_IJSC_NSA_ILi0EEESS_EEEEENS5_IJNS4_10UnderscoreESV_SV_EEEEENS4_23SM90_TMA_LOAD_MULTICASTENS4_14ComposedLayoutINS4_7SwizzleILi3ELi4ELi3EEENS4_18smem_ptr_flag_bitsILi8EEENSQ_INS5_IJNSA_ILi8EEESG_EEENS5_IJSG_SC_EEEEEEEvNS4_8identityESY_S18_vS19_EENS_8epilogue10collective6detail29Sm90TmaWarpSpecializedAdapterINS1C_15DefaultEpilogueIaSJ_SJ_NS1B_6thread17LinearCombinationIaLi1EiiLNS1G_9ScaleType4KindE0ELNS_15FloatRoundStyleE2EaEENS1_15EpilogueDefaultEEEEEvvEEEEvNT_6ParamsE)
        .other          _ZN7cutlass13device_kernelINS_4gemm6kernel13GemmUniversalIN4cute5tupleIJiiiiEEENS1_10collective13CollectiveMmaINS1_34MainloopSm90TmaGmmaWarpSpecializedILi5ENS5_IJNS4_1CILi2EEESB_NSA_ILi1EEEEEENS1_35KernelTmaWarpSpecializedCooperativeEEENS5_IJNSA_ILi128EEENSA_ILi256EEESG_EEEaNS5_IJlSC_lEEEaSJ_NS4_8TiledMMAINS4_8MMA_AtomIJNS4_4SM904GMMA27MMA_64x256x32_S32S8S8_SS_TNEEEENS4_6LayoutINS5_IJSB_SC_SC_EEENS5_IJSC_NSA_ILi0EEESS_EEEEENS5_IJNS4_10UnderscoreESV_SV_EEEEENS4_23SM90_TMA_LOAD_MULTICASTENS4_14ComposedLayoutINS4_7SwizzleILi3ELi4ELi3EEENS4_18smem_ptr_flag_bitsILi8EEENSQ_INS5_IJNSA_ILi8EEESG_EEENS5_IJSG_SC_EEEEEEEvNS4_8identityESY_S18_vS19_EENS_8epilogue10collective6detail29Sm90TmaWarpSpecializedAdapterINS1C_15DefaultEpilogueIaSJ_SJ_NS1B_6thread17LinearCombinationIaLi1EiiLNS1G_9ScaleType4KindE0ELNS_15FloatRoundStyleE2EaEENS1_15EpilogueDefaultEEEEEvvEEEEvNT_6ParamsE,@"STO_CUDA_ENTRY STV_DEFAULT"
_ZN7cutlass13device_kernelINS_4gemm6kernel13GemmUniversalIN4cute5tupleIJiiiiEEENS1_10collective13CollectiveMmaINS1_34MainloopSm90TmaGmmaWarpSpecializedILi5ENS5_IJNS4_1CILi2EEESB_NSA_ILi1EEEEEENS1_35KernelTmaWarpSpecializedCooperativeEEENS5_IJNSA_ILi128EEENSA_ILi256EEESG_EEEaNS5_IJlSC_lEEEaSJ_NS4_8TiledMMAINS4_8MMA_AtomIJNS4_4SM904GMMA27MMA_64x256x32_S32S8S8_SS_TNEEEENS4_6LayoutINS5_IJSB_SC_SC_EEENS5_IJSC_NSA_ILi0EEESS_EEEEENS5_IJNS4_10UnderscoreESV_SV_EEEEENS4_23SM90_TMA_LOAD_MULTICASTENS4_14ComposedLayoutINS4_7SwizzleILi3ELi4ELi3EEENS4_18smem_ptr_flag_bitsILi8EEENSQ_INS5_IJNSA_ILi8EEESG_EEENS5_IJSG_SC_EEEEEEEvNS4_8identityESY_S18_vS19_EENS_8epilogue10collective6detail29Sm90TmaWarpSpecializedAdapterINS1C_15DefaultEpilogueIaSJ_SJ_NS1B_6thread17LinearCombinationIaLi1EiiLNS1G_9ScaleType4KindE0ELNS_15FloatRoundStyleE2EaEENS1_15EpilogueDefaultEEEEEvvEEEEvNT_6ParamsE:
[----:B------:R-:W0:Y:S01]  /*0000*/  LDC R1, c[0x0][0x28] ;  /* 0x00000a00ff017b82 */ /* 0x000e220000000800 */
[----:B------:R-:W1:Y:S01]  /*0010*/  S2R R18, SR_TID.X ;  /* 0x0000000000127919 */ /* 0x000e620000002100 */
[----:B------:R-:W-:Y:S01]  /*0020*/  ELECT P0, URZ, PT ;  /* 0x00000000003f782f */ /* 0x000fe20003800000 */
[----:B------:R-:W-:Y:S01]  /*0030*/  BSSY B0, `(.L_x_0) ;  /* 0x000000f000007945 */ /* 0x000fe20003800000 */
[--C-:B-1----:R-:W-:Y:S02]  /*0040*/  SHF.R.U32.HI R0, RZ, 0x5, R18.reuse ;  /* 0x00000005ff007819 */ /* 0x102fe40000011612 */
[----:B------:R-:W-:-:S03]  /*0050*/  SHF.R.U32.HI R3, RZ, 0x7, R18 ;  /* 0x00000007ff037819 */ /* 0x000fc60000011612 */
[----:B------:R-:W1:Y:S04]  /*0060*/  SHFL.IDX PT, R2, R0, RZ, 0x1f ;  /* 0x00001fff00027589 */ /* 0x000e6800000e0000 */
[----:B------:R2:W3:Y:S01]  /*0070*/  SHFL.IDX PT, R5, R3, RZ, 0x1f ;  /* 0x00001fff03057589 */ /* 0x0004e200000e0000 */
[----:B-1----:R-:W-:-:S13]  /*0080*/  ISETP.NE.OR P0, PT, R2, RZ, !P0 ;  /* 0x000000ff0200720c */ /* 0x002fda0004705670 */
[----:B0-23--:R-:W-:Y:S05]  /*0090*/  @P0 BRA `(.L_x_1) ;  /* 0x0000000000200947 */ /* 0x00dfea0003800000 */
[----:B------:R-:W-:Y:S02]  /*00a0*/  ULDC.64 UR4, c[0x0][0x198] ;  /* 0x0000660000047ab9 */ /* 0x000fe40000000a00 */
[----:B------:R-:W-:Y:S02]  /*00b0*/  UIADD3 UR6, UP0, UR4, 0xf0, URZ ;  /* 0x000000f004067890 */ /* 0x000fe4000ff1e03f */
[----:B------:R-:W-:Y:S02]  /*00c0*/  UIADD3 UR4, UP1, UR4, 0x1f0, URZ ;  /* 0x000001f004047890 */ /* 0x000fe4000ff3e03f */
[----:B------:R-:W-:Y:S02]  /*00d0*/  UIADD3.X UR7, URZ, UR5, URZ, UP0, !UPT ;  /* 0x000000053f077290 */ /* 0x000fe400087fe43f */
[----:B------:R-:W-:-:S07]  /*00e0*/  UIADD3.X UR5, URZ, UR5, URZ, UP1, !UPT ;  /* 0x000000053f057290 */ /* 0x000fce0008ffe43f */
[----:B------:R0:W-:Y:S02]  /*00f0*/  UTMACCTL.PF [UR6] ;  /* 0x00000000060079b9 */ /* 0x0001e40008040000 */
[----:B------:R0:W-:Y:S02]  /*0100*/  UTMACCTL.PF [UR4] ;  /* 0x00000000040079b9 */ /* 0x0001e40008040000 */
[----:B0-----:R-:W-:Y:S01]  /*0110*/  NOP ;  /* 0x0000000000007918 */ /* 0x001fe20000000000 */
.L_x_1:
[----:B------:R-:W-:Y:S05]  /*0120*/  BSYNC B0 ;  /* 0x0000000000007941 */ /* 0x000fea0003800000 */
.L_x_0:
[----:B------:R-:W0:Y:S02]  /*0130*/  SHFL.IDX PT, R3, R0, RZ, 0x1f ;  /* 0x00001fff00037589 */ /* 0x000e2400000e0000 */
[----:B0-----:R-:W-:-:S13]  /*0140*/  ISETP.NE.AND P0, PT, R3, RZ, PT ;  /* 0x000000ff0300720c */ /* 0x001fda0003f05270 */
[----:B------:R-:W-:Y:S05]  /*0150*/  @P0 BRA `(.L_x_2) ;  /* 0x0000000000600947 */ /* 0x000fea0003800000 */
[----:B------:R-:W0:Y:S01]  /*0160*/  S2UR UR8, SR_CgaCtaId ;  /* 0x00000000000879c3 */ /* 0x000e220000008800 */
[----:B------:R-:W-:Y:S01]  /*0170*/  UMOV UR4, 0x400 ;  /* 0x0000040000047882 */ /* 0x000fe20000000000 */
[----:B------:R-:W-:Y:S01]  /*0180*/  UMOV UR5, 0x1 ;  /* 0x0000000100057882 */ /* 0x000fe20000000000 */
[----:B------:R-:W-:Y:S01]  /*0190*/  UMOV UR6, 0x6 ;  /* 0x0000000600067882 */ /* 0x000fe20000000000 */
[----:B------:R-:W-:Y:S01]  /*01a0*/  ELECT P0, URZ, PT ;  /* 0x00000000003f782f */ /* 0x000fe20003800000 */
[----:B------:R-:W-:-:S04]  /*01b0*/  UIADD3 UR6, -UR6, 0x100000, URZ ;  /* 0x0010000006067890 */ /* 0x000fc8000fffe13f */
[----:B------:R-:W-:Y:S02]  /*01c0*/  USHF.L.U32 UR7, UR6, 0xb, URZ ;  /* 0x0000000b06077899 */ /* 0x000fe4000800063f */
[----:B------:R-:W-:Y:S02]  /*01d0*/  USHF.L.U32 UR6, UR6, 0x1, URZ ;  /* 0x0000000106067899 */ /* 0x000fe4000800063f */
[----:B0-----:R-:W-:Y:S02]  /*01e0*/  ULEA UR8, UR8, UR4, 0x18 ;  /* 0x0000000408087291 */ /* 0x001fe4000f8ec03f */
[----:B------:R-:W-:-:S04]  /*01f0*/  UIADD3 UR4, -UR5, 0x100000, URZ ;  /* 0x0010000005047890 */ /* 0x000fc8000fffe13f */
[----:B------:R-:W-:Y:S02]  /*0200*/  USHF.L.U32 UR5, UR4, 0xb, URZ ;  /* 0x0000000b04057899 */ /* 0x000fe4000800063f */
[----:B------:R-:W-:Y:S01]  /*0210*/  USHF.L.U32 UR4, UR4, 0x1, URZ ;  /* 0x0000000104047899 */ /* 0x000fe2000800063f */
[----:B------:R-:W0:Y:S11]  /*0220*/  FENCE.VIEW.ASYNC.S ;  /* 0x00000000000073c6 */ /* 0x000e360000000000 */
[----:B0-----:R0:W1:Y:S01]  /*0230*/  SYNCS.EXCH.64 URZ, [UR8], UR4 ;  /* 0x00000004083f75b2 */ /* 0x0010620008000100 */
[----:B------:R0:W2:Y:S01]  /*0240*/  SYNCS.EXCH.64 URZ, [UR8+0x28], UR6 ;  /* 0x00002806083f75b2 */ /* 0x0000a20008000100 */
[----:B------:R0:W3:Y:S01]  /*0250*/  SYNCS.EXCH.64 URZ, [UR8+0x8], UR4 ;  /* 0x00000804083f75b2 */ /* 0x0000e20008000100 */
[----:B------:R0:W4:Y:S01]  /*0260*/  SYNCS.EXCH.64 URZ, [UR8+0x30], UR6 ;  /* 0x00003006083f75b2 */ /* 0x0001220008000100 */
[----:B------:R0:W0:Y:S01]  /*0270*/  SYNCS.EXCH.64 URZ, [UR8+0x10], UR4 ;  /* 0x00001004083f75b2 */ /* 0x0000220008000100 */
[----:B------:R0:W0:Y:S01]  /*0280*/  SYNCS.EXCH.64 URZ, [UR8+0x38], UR6 ;  /* 0x00003806083f75b2 */ /* 0x0000220008000100 */
[----:B------:R0:W0:Y:S01]  /*0290*/  SYNCS.EXCH.64 URZ, [UR8+0x18], UR4 ;  /* 0x00001804083f75b2 */ /* 0x0000220008000100 */
[----:B------:R0:W0:Y:S01]  /*02a0*/  SYNCS.EXCH.64 URZ, [UR8+0x40], UR6 ;  /* 0x00004006083f75b2 */ /* 0x0000220008000100 */
[----:B------:R0:W0:Y:S01]  /*02b0*/  SYNCS.EXCH.64 URZ, [UR8+0x20], UR4 ;  /* 0x00002004083f75b2 */ /* 0x0000220008000100 */
[----:B------:R0:W0:Y:S01]  /*02c0*/  SYNCS.EXCH.64 URZ, [UR8+0x48], UR6 ;  /* 0x00004806083f75b2 */ /* 0x0000220008000100 */
[----:B------:R-:W-:Y:S01]  /*02d0*/  NOP ;  /* 0x0000000000007918 */ /* 0x000fe20000000000 */
.L_x_2:
[----:B------:R-:W-:Y:S01]  /*02e0*/  SHF.R.S32.HI R7, RZ, 0x1f, R18 ;  /* 0x0000001fff077819 */ /* 0x000fe20000011412 */
[----:B------:R-:W5:Y:S01]  /*02f0*/  SHFL.IDX PT, R0, R0, RZ, 0x1f ;  /* 0x00001fff00007589 */ /* 0x000f6200000e0000 */
[----:B0-----:R-:W0:Y:S01]  /*0300*/  S2UR UR8, SR_CTAID.X ;  /* 0x00000000000879c3 */ /* 0x001e220000002500 */
[----:B------:R-:W-:Y:S02]  /*0310*/  ELECT P0, URZ, PT ;  /* 0x00000000003f782f */ /* 0x000fe40003800000 */
[----:B------:R-:W-:Y:S01]  /*0320*/  LEA.HI R7, R7, R18, RZ, 0x7 ;  /* 0x0000001207077211 */ /* 0x000fe200078f38ff */
[----:B------:R-:W1:Y:S01]  /*0330*/  S2R R4, SR_CTAID.Y ;  /* 0x0000000000047919 */ /* 0x000e620000002600 */
[----:B------:R-:W-:Y:S01]  /*0340*/  SHF.R.S32.HI R8, RZ, 0x1f, R3 ;  /* 0x0000001fff087819 */ /* 0x000fe20000011403 */
[----:B------:R-:W-:Y:S01]  /*0350*/  ULDC UR4, c[0x0][0x150] ;  /* 0x0000540000047ab9 */ /* 0x000fe20000000800 */
[----:B------:R-:W-:Y:S01]  /*0360*/  LOP3.LUT R7, R7, 0xffffff80, RZ, 0xc0, !PT ;  /* 0xffffff8007077812 */ /* 0x000fe200078ec0ff */
[----:B------:R-:W-:Y:S01]  /*0370*/  NOP ;  /* 0x0000000000007918 */ /* 0x000fe20000000000 */
[----:B------:R-:W-:Y:S01]  /*0380*/  LEA.HI R8, R8, R3, RZ, 0x2 ;  /* 0x0000000308087211 */ /* 0x000fe200078f10ff */
[----:B------:R-:W2:Y:S01]  /*0390*/  LDC R10, c[0x0][0x144] ;  /* 0x00005100ff0a7b82 */ /* 0x000ea20000000800 */
[----:B------:R-:W-:Y:S01]  /*03a0*/  NOP ;  /* 0x0000000000007918 */ /* 0x000fe20000000000 */
[----:B------:R-:W-:Y:S01]  /*03b0*/  IMAD.IADD R6, R18, 0x1, -R7 ;  /* 0x0000000112067824 */ /* 0x000fe200078e0a07 */
[----:B------:R-:W-:Y:S01]  /*03c0*/  LOP3.LUT R8, R8, 0x3ffffffc, RZ, 0xc0, !PT ;  /* 0x3ffffffc08087812 */ /* 0x000fe200078ec0ff */
[----:B------:R-:W-:Y:S01]  /*03d0*/  IMAD.MOV.U32 R23, RZ, RZ, 0x1 ;  /* 0x00000001ff177424 */ /* 0x000fe200078e00ff */
[----:B------:R-:W-:-:S02]  /*03e0*/  ISETP.NE.AND P3, PT, R5, RZ, PT ;  /* 0x000000ff0500720c */ /* 0x000fc40003f65270 */
[----:B------:R-:W-:Y:S01]  /*03f0*/  SHF.R.S32.HI R7, RZ, 0x1f, R6 ;  /* 0x0000001fff077819 */ /* 0x000fe20000011406 */
[----:B------:R-:W-:Y:S01]  /*0400*/  IMAD.IADD R8, R3, 0x1, -R8 ;  /* 0x0000000103087824 */ /* 0x000fe200078e0a08 */
[----:B------:R-:W3:Y:S02]  /*0410*/  LDC R13, c[0x0][0x140] ;  /* 0x00005000ff0d7b82 */ /* 0x000ee40000000800 */
[----:B------:R-:W-:Y:S02]  /*0420*/  LEA.HI R7, R7, R6, RZ, 0x3 ;  /* 0x0000000607077211 */ /* 0x000fe400078f18ff */
[----:B-----5:R-:W-:Y:S02]  /*0430*/  ISETP.NE.OR P0, PT, R0, RZ, !P0 ;  /* 0x000000ff0000720c */ /* 0x020fe40004705670 */
[--C-:B------:R-:W-:Y:S02]  /*0440*/  SHF.R.S32.HI R0, RZ, 0x3, R7.reuse ;  /* 0x00000003ff007819 */ /* 0x100fe40000011407 */
[----:B------:R-:W-:-:S02]  /*0450*/  SHF.R.S32.HI R7, RZ, 0x1f, R7 ;  /* 0x0000001fff077819 */ /* 0x000fc40000011407 */
[----:B0-----:R-:W-:Y:S02]  /*0460*/  I2FP.F32.U32 R9, UR8 ;  /* 0x0000000800097c45 */ /* 0x001fe40008201000 */
[----:B------:R-:W-:-:S03]  /*0470*/  LEA.HI R7, R7, R0, RZ, 0x2 ;  /* 0x0000000007077211 */ /* 0x000fc600078f10ff */
[----:B------:R-:W-:Y:S01]  /*0480*/  FMUL R9, R9, UR4 ;  /* 0x0000000409097c20 */ /* 0x000fe20008400000 */
[----:B------:R-:W-:Y:S01]  /*0490*/  LOP3.LUT R7, R7, 0xfffffffc, RZ, 0xc0, !PT ;  /* 0xfffffffc07077812 */ /* 0x000fe200078ec0ff */
[----:B------:R-:W-:Y:S01]  /*04a0*/  VOTEU.ALL UP0, P0 ;  /* 0x00000000003f7886 */ /* 0x000fe20000000000 */
[----:B-1----:R-:W-:Y:S01]  /*04b0*/  I2FP.F32.U32 R3, R4 ;  /* 0x0000000400037245 */ /* 0x002fe20000201000 */
[----:B------:R-:W-:Y:S01]  /*04c0*/  ULDC UR4, c[0x0][0x154] ;  /* 0x0000550000047ab9 */ /* 0x000fe20000000800 */
[----:B------:R-:W-:Y:S01]  /*04d0*/  VOTEU.ALL UP1, P0 ;  /* 0x00000000003f7886 */ /* 0x000fe20000020000 */
[----:B------:R-:W0:Y:S01]  /*04e0*/  F2I.U32.TRUNC.NTZ R9, R9 ;  /* 0x0000000900097305 */ /* 0x000e22000020f000 */
[----:B------:R-:W-:Y:S01]  /*04f0*/  IMAD.IADD R7, R0, 0x1, -R7 ;  /* 0x0000000100077824 */ /* 0x000fe200078e0a07 */
[----:B------:R-:W1:Y:S01]  /*0500*/  @!UP0 S2UR UR7, SR_CgaCtaId ;  /* 0x00000000000789c3 */ /* 0x000e620000008800 */
[----:B------:R-:W-:Y:S01]  /*0510*/  FMUL R12, R3, UR4 ;  /* 0x00000004030c7c20 */ /* 0x000fe20008400000 */
[----:B------:R-:W-:Y:S01]  /*0520*/  UMOV UR4, 0x20 ;  /* 0x0000002000047882 */ /* 0x000fe20000000000 */
[----:B------:R-:W-:Y:S01]  /*0530*/  IMAD R8, R8, 0x4, R7 ;  /* 0x0000000408087824 */ /* 0x000fe200078e0207 */
[----:B------:R-:W-:Y:S01]  /*0540*/  @!UP0 UMOV UR6, 0x400 ;  /* 0x0000040000068882 */ /* 0x000fe20000000000 */
[----:B------:R-:W-:-:S04]  /*0550*/  @!UP0 UIADD3 UR4, -UR4, 0x100000, URZ ;  /* 0x0010000004048890 */ /* 0x000fc8000fffe13f */
[----:B------:R-:W-:Y:S02]  /*0560*/  @!UP0 USHF.L.U32 UR5, UR4, 0xb, URZ ;  /* 0x0000000b04058899 */ /* 0x000fe4000800063f */
[----:B------:R-:W-:Y:S01]  /*0570*/  @!UP0 USHF.L.U32 UR4, UR4, 0x1, URZ ;  /* 0x0000000104048899 */ /* 0x000fe2000800063f */
[----:B---3--:R-:W-:Y:S01]  /*0580*/  ISETP.EQ.U32.AND P2, PT, R13, 0x1, PT ;  /* 0x000000010d00780c */ /* 0x008fe20003f42070 */
[----:B------:R-:W3:Y:S01]  /*0590*/  F2I.U32.TRUNC.NTZ R12, R12 ;  /* 0x0000000c000c7305 */ /* 0x000ee2000020f000 */
[----:B------:R-:W-:Y:S01]  /*05a0*/  LEA.HI R0, R8, R8, RZ, 0x1 ;  /* 0x0000000808007211 */ /* 0x000fe200078f08ff */
[----:B------:R-:W5:Y:S03]  /*05b0*/  LDC R7, c[0x0][0x148] ;  /* 0x00005200ff077b82 */ /* 0x000f660000000800 */
[----:B------:R-:W-:Y:S01]  /*05c0*/  LOP3.LUT R11, R0, 0xfffffffe, RZ, 0xc0, !PT ;  /* 0xfffffffe000b7812 */ /* 0x000fe200078ec0ff */
[----:B0-----:R-:W-:Y:S01]  /*05d0*/  IMAD.MOV R15, RZ, RZ, -R9 ;  /* 0x000000ffff0f7224 */ /* 0x001fe200078e0a09 */
[----:B------:R-:W-:-:S03]  /*05e0*/  SHF.R.S32.HI R9, RZ, 0x1f, R2 ;  /* 0x0000001fff097819 */ /* 0x000fc60000011402 */
[----:B--2---:R-:W-:Y:S01]  /*05f0*/  IMAD R3, R10, R15, UR8 ;  /* 0x000000080a037e24 */ /* 0x004fe2000f8e020f */
[----:B------:R-:W-:Y:S01]  /*0600*/  LEA.HI R9, R9, R2, RZ, 0x2 ;  /* 0x0000000209097211 */ /* 0x000fe200078f10ff */
[C---:B------:R-:W-:Y:S02]  /*0610*/  IMAD.IADD R0, R8.reuse, 0x1, -R11 ;  /* 0x0000000108007824 */ /* 0x040fe400078e0a0b */
[----:B------:R-:W-:Y:S01]  /*0620*/  IMAD.SHL.U32 R11, R8, 0x4, RZ ;  /* 0x00000004080b7824 */ /* 0x000fe200078e00ff */
[----:B------:R-:W-:Y:S01]  /*0630*/  LOP3.LUT R9, R9, 0xfffffffc, RZ, 0xc0, !PT ;  /* 0xfffffffc09097812 */ /* 0x000fe200078ec0ff */
[----:B---3--:R-:W-:Y:S01]  /*0640*/  IMAD.MOV R21, RZ, RZ, -R12 ;  /* 0x000000ffff157224 */ /* 0x008fe200078e0a0c */
[----:B------:R-:W-:Y:S01]  /*0650*/  ISETP.NE.AND P4, PT, R0, R3, PT ;  /* 0x000000030000720c */ /* 0x000fe20003f85270 */
[----:B-1----:R-:W-:Y:S01]  /*0660*/  @!UP0 ULEA UR6, UR7, UR6, 0x18 ;  /* 0x0000000607068291 */ /* 0x002fe2000f8ec03f */
[----:B------:R-:W-:Y:S01]  /*0670*/  LOP3.LUT R152, R8, 0xc, R11, 0x78, !PT ;  /* 0x0000000c08987812 */ /* 0x000fe200078e780b */
[----:B------:R-:W-:Y:S01]  /*0680*/  IMAD.IADD R0, R2, 0x1, -R9 ;  /* 0x0000000102007824 */ /* 0x000fe200078e0a09 */
[----:B------:R-:W-:Y:S01]  /*0690*/  VOTEU.ALL UP0, P0 ;  /* 0x00000000003f7886 */ /* 0x000fe20000000000 */
[----:B------:R-:W-:Y:S01]  /*06a0*/  LOP3.LUT P0, RZ, R6, 0x7, RZ, 0xc0, !PT ;  /* 0x0000000706ff7812 */ /* 0x000fe2000780c0ff */
[----:B------:R-:W-:-:S02]  /*06b0*/  VIADD R6, R5, 0xffffffff ;  /* 0xffffffff05067836 */ /* 0x000fc40000000000 */
[----:B------:R-:W-:Y:S01]  /*06c0*/  ISETP.NE.AND P1, PT, R0, 0x3, PT ;  /* 0x000000030000780c */ /* 0x000fe20003f25270 */
[----:B-----5:R-:W-:Y:S01]  /*06d0*/  IMAD R9, R7, R21, R4 ;  /* 0x0000001507097224 */ /* 0x020fe200078e0204 */
[----:B------:R-:W-:Y:S02]  /*06e0*/  ISETP.LT.U32.AND P0, PT, R152, 0x4, !P0 ;  /* 0x000000049800780c */ /* 0x000fe40004701070 */
[----:B------:R-:W-:Y:S01]  /*06f0*/  ISETP.EQ.OR P1, PT, R0, RZ, !P1 ;  /* 0x000000ff0000720c */ /* 0x000fe20004f22670 */
[----:B------:R-:W0:Y:S02]  /*0700*/  FENCE.VIEW.ASYNC.S ;  /* 0x00000000000073c6 */ /* 0x000e240000000000 */
[----:B0-----:R0:W1:Y:S01]  /*0710*/  @!UP0 SYNCS.EXCH.64 URZ, [UR6+0x60], UR4 ;  /* 0x00006004063f85b2 */ /* 0x0010620008000100 */
[----:B------:R-:W-:Y:S02]  /*0720*/  @P4 LEA.HI R2, R152, R152, RZ, 0x1 ;  /* 0x0000009898024211 */ /* 0x000fe400078f08ff */
[----:B------:R-:W-:-:S02]  /*0730*/  ISETP.EQ.AND P1, PT, R5, RZ, P1 ;  /* 0x000000ff0500720c */ /* 0x000fc40000f22270 */
[----:B------:R-:W-:Y:S02]  /*0740*/  @P4 SHF.R.S32.HI R2, RZ, 0x1, R2 ;  /* 0x00000001ff024819 */ /* 0x000fe40000011402 */
[----:B------:R-:W-:Y:S02]  /*0750*/  ISETP.GE.U32.AND P6, PT, R6, 0x2, PT ;  /* 0x000000020600780c */ /* 0x000fe40003fc6070 */
[----:B------:R-:W-:Y:S02]  /*0760*/  @P4 ISETP.NE.AND P5, PT, R2, R9, PT ;  /* 0x000000090200420c */ /* 0x000fe40003fa5270 */
[----:B------:R-:W-:Y:S02]  /*0770*/  SEL R2, RZ, 0x1, !P0 ;  /* 0x00000001ff027807 */ /* 0x000fe40004000000 */
[----:B------:R-:W-:Y:S02]  /*0780*/  @P4 SEL R23, RZ, 0x1, P5 ;  /* 0x00000001ff174807 */ /* 0x000fe40002800000 */
[----:B------:R-:W-:Y:S01]  /*0790*/  SEL R19, RZ, 0x1, !P1 ;  /* 0x00000001ff137807 */ /* 0x000fe20004800000 */
[----:B------:R0:W2:Y:S01]  /*07a0*/  @!UP1 SYNCS.EXCH.64 URZ, [UR6+0x68], UR4 ;  /* 0x00006804063f95b2 */ /* 0x0000a20008000100 */
[----:B------:R-:W-:Y:S01]  /*07b0*/  LOP3.LUT R23, R23, R2, RZ, 0xc0, !PT ;  /* 0x0000000217177212 */ /* 0x000fe200078ec0ff */
[----:B------:R-:W-:Y:S01]  /*07c0*/  NOP ;  /* 0x0000000000007918 */ /* 0x000fe20000000000 */
[----:B------:R-:W-:Y:S01]  /*07d0*/  SEL R19, R19, 0x2, P6 ;  /* 0x0000000213137807 */ /* 0x000fe20003000000 */
[----:B------:R-:W-:Y:S06]  /*07e0*/  @!P2 BRA `(.L_x_3) ;  /* 0x000000000008a947 */ /* 0x000fec0003800000 */
[----:B-12-4-:R-:W-:Y:S01]  /*07f0*/  UCGABAR_ARV ;  /* 0x00000000000079c7 */ /* 0x016fe20008000000 */
[----:B------:R-:W-:Y:S05]  /*0800*/  BRA `(.L_x_4) ;  /* 0x0000000000047947 */ /* 0x000fea0003800000 */
.L_x_3:
[----:B-12-4-:R-:W-:Y:S01]  /*0810*/  NOP ;  /* 0x0000000000007918 */ /* 0x016fe20000000000 */
.L_x_4:
[----:B------:R-:W1:Y:S01]  /*0820*/  LDC R2, c[0x0][0x65c] ;  /* 0x00019700ff027b82 */ /* 0x000e620000000800 */
[----:B------:R-:W-:Y:S02]  /*0830*/  IMAD.U32 R8, RZ, RZ, UR8 ;  /* 0x00000008ff087e24 */ /* 0x000fe4000f8e00ff */
[----:B------:R-:W-:Y:S01]  /*0840*/  IMAD.MOV.U32 R9, RZ, RZ, RZ ;  /* 0x000000ffff097224 */ /* 0x000fe200078e00ff */
[----:B-1----:R-:W-:-:S04]  /*0850*/  ISETP.NE.AND P1, PT, R2, 0x1, PT ;  /* 0x000000010200780c */ /* 0x002fc80003f25270 */
[----:B------:R-:W-:-:S09]  /*0860*/  P2R R5, PR, RZ, 0x2 ;  /* 0x00000002ff057803 */ /* 0x000fd20000000000 */
[----:B------:R-:W1:Y:S01]  /*0870*/  @P1 LDC R17, c[0x0][0x10] ;  /* 0x00000400ff111b82 */ /* 0x000e620000000800 */
[----:B------:R-:W-:Y:S02]  /*0880*/  @P1 IMAD.MOV.U32 R5, RZ, RZ, RZ ;  /* 0x000000ffff051224 */ /* 0x000fe400078e00ff */
[----:B------:R-:W-:-:S05]  /*0890*/  @P1 IMAD.MOV.U32 R13, RZ, RZ, RZ ;  /* 0x000000ffff0d1224 */ /* 0x000fca00078e00ff */
[----:B------:R-:W2:Y:S01]  /*08a0*/  @!P1 LDC R11, c[0x0][0xc] ;  /* 0x00000300ff0b9b82 */ /* 0x000ea20000000800 */
[----:B-1----:R-:W-:-:S04]  /*08b0*/  @P1 IMAD.WIDE.U32 R16, R17, UR8, R4 ;  /* 0x0000000811101c25 */ /* 0x002fc8000f8e0004 */
[----:B------:R-:W-:Y:S02]  /*08c0*/  @P1 IMAD.IADD R17, R17, 0x1, R13 ;  /* 0x0000000111111824 */ /* 0x000fe400078e020d */
[----:B--2---:R-:W-:-:S04]  /*08d0*/  @!P1 IMAD.WIDE.U32 R8, R4, R11, R8 ;  /* 0x0000000b04089225 */ /* 0x004fc800078e0008 */
[----:B------:R-:W-:Y:S02]  /*08e0*/  @!P1 IMAD.MOV.U32 R16, RZ, RZ, R8 ;  /* 0x000000ffff109224 */ /* 0x000fe400078e0008 */
[----:B------:R-:W-:Y:S01]  /*08f0*/  @!P1 IMAD.MOV.U32 R17, RZ, RZ, R9 ;  /* 0x000000ffff119224 */ /* 0x000fe200078e0009 */
[----:B------:R-:W-:Y:S06]  /*0900*/  @!P2 BRA `(.L_x_5) ;  /* 0x00000000000ca947 */ /* 0x000fec0003800000 */
[----:B------:R-:W-:Y:S01]  /*0910*/  UCGABAR_WAIT ;  /* 0x0000000000007dc7 */ /* 0x000fe20008000000 */
[----:B------:R-:W-:Y:S01]  /*0920*/  CCTL.IVALL ;  /* 0x00000000ff00798f */ /* 0x000fe20002000000 */
[----:B------:R-:W-:Y:S05]  /*0930*/  BRA `(.L_x_6) ;  /* 0x0000000000047947 */ /* 0x000fea0003800000 */
.L_x_5:
[----:B------:R-:W-:Y:S06]  /*0940*/  BAR.SYNC.DEFER_BLOCKING 0x0 ;  /* 0x0000000000007b1d */ /* 0x000fec0000010000 */
.L_x_6:
[----:B------:R-:W-:Y:S05]  /*0950*/  @!P3 BRA `(.L_x_7) ;  /* 0x00000080001cb947 */ /* 0x000fea0003800000 */
[----:B------:R-:W-:-:S13]  /*0960*/  ISETP.GT.U32.AND P0, PT, R6, 0x1, PT ;  /* 0x000000010600780c */ /* 0x000fda0003f04070 */
[----:B0-----:R-:W-:Y:S05]  /*0970*/  @P0 EXIT ;  /* 0x000000000000094d */ /* 0x001fea0003800000 */
[----:B------:R-:W-:Y:S01]  /*0980*/  ULDC.64 UR4, c[0x0][0x650] ;  /* 0x0001940000047ab9 */ /* 0x000fe20000000a00 */
[----:B------:R-:W-:Y:S01]  /*0990*/  PRMT R0, RZ, 0x7610, R0 ;  /* 0x00007610ff007816 */ /* 0x000fe20000000000 */
[----:B------:R-:W-:Y:S01]  /*09a0*/  IMAD.MOV.U32 R154, RZ, RZ, -0x1 ;  /* 0xffffffffff9a7424 */ /* 0x000fe200078e00ff */
[----:B------:R-:W-:Y:S01]  /*09b0*/  ISETP.GE.U32.AND P0, PT, R16, UR4, PT ;  /* 0x0000000410007c0c */ /* 0x000fe2000bf06070 */
[----:B------:R-:W-:Y:S02]  /*09c0*/  IMAD.MOV.U32 R153, RZ, RZ, -0x1 ;  /* 0xffffffffff997424 */ /* 0x000fe400078e00ff */
[----:B------:R-:W-:Y:S01]  /*09d0*/  IMAD.MOV.U32 R22, RZ, RZ, -0x1 ;  /* 0xffffffffff167424 */ /* 0x000fe200078e00ff */
[----:B------:R-:W-:-:S13]  /*09e0*/  ISETP.GE.U32.AND.EX P0, PT, R17, UR5, PT, P0 ;  /* 0x0000000511007c0c */ /* 0x000fda000bf06100 */
[----:B------:R-:W-:Y:S05]  /*09f0*/  @P0 BRA `(.L_x_8) ;  /* 0x00000004002c0947 */ /* 0x000fea0003800000 */
[----:B------:R-:W0:Y:S01]  /*0a00*/  LDC.64 R24, c[0x0][0x628] ;  /* 0x00018a00ff187b82 */ /* 0x000e220000000a00 */
[----:B------:R-:W-:Y:S02]  /*0a10*/  IMAD.MOV.U32 R8, RZ, RZ, R16 ;  /* 0x000000ffff087224 */ /* 0x000fe400078e0010 */
[----:B------:R-:W-:-:S05]  /*0a20*/  IMAD.MOV.U32 R9, RZ, RZ, R17 ;  /* 0x000000ffff097224 */ /* 0x000fca00078e0011 */
[----:B------:R-:W1:Y:S08]  /*0a30*/  LDC R0, c[0x0][0x630] ;  /* 0x00018c00ff007b82 */ /* 0x000e700000000800 */
[----:B------:R-:W2:Y:S01]  /*0a40*/  LDC.64 R26, c[0x0][0x620] ;  /* 0x00018800ff1a7b82 */ /* 0x000ea20000000a00 */
[----:B0-----:R-:W-:-:S04]  /*0a50*/  ISETP.NE.U32.AND P0, PT, R24, RZ, PT ;  /* 0x000000ff1800720c */ /* 0x001fc80003f05070 */
[----:B------:R-:W-:-:S13]  /*0a60*/  ISETP.NE.AND.EX P0, PT, R25, RZ, PT, P0 ;  /* 0x000000ff1900720c */ /* 0x000fda0003f05300 */
[----:B-12---:R-:W-:Y:S05]  /*0a70*/  @!P0 BRA `(.L_x_9) ;  /* 0x0000000000288947 */ /* 0x006fea0003800000 */
[----:B------:R-:W0:Y:S02]  /*0a80*/  LDC R13, c[0x0][0x634] ;  /* 0x00018d00ff0d7b82 */ /* 0x000e240000000800 */
[----:B0-----:R-:W-:-:S05]  /*0a90*/  IADD3 R13, P0, R16, R13, RZ ;  /* 0x0000000d100d7210 */ /* 0x001fca0007f1e0ff */
[----:B------:R-:W-:-:S04]  /*0aa0*/  IMAD.X R15, RZ, RZ, R17, P0 ;  /* 0x000000ffff0f7224 */ /* 0x000fc800000e0611 */
[----:B------:R-:W-:-:S04]  /*0ab0*/  IMAD.WIDE.U32 R8, R15, R24, RZ ;  /* 0x000000180f087225 */ /* 0x000fc800078e00ff */
[----:B------:R-:W-:-:S04]  /*0ac0*/  IMAD.WIDE.U32 R10, P0, R13, R25, R8 ;  /* 0x000000190d0a7225 */ /* 0x000fc80007800008 */
[----:B------:R-:W-:-:S04]  /*0ad0*/  IMAD.WIDE.U32 R8, R13, R24, RZ ;  /* 0x000000180d087225 */ /* 0x000fc800078e00ff */
[----:B------:R-:W-:Y:S01]  /*0ae0*/  IMAD.X R13, RZ, RZ, RZ, P0 ;  /* 0x000000ffff0d7224 */ /* 0x000fe200000e06ff */
[----:B------:R-:W-:Y:S01]  /*0af0*/  IADD3 RZ, P0, R9, R10, RZ ;  /* 0x0000000a09ff7210 */ /* 0x000fe20007f1e0ff */
[----:B------:R-:W-:-:S04]  /*0b00*/  IMAD.MOV.U32 R12, RZ, RZ, R11 ;  /* 0x000000ffff0c7224 */ /* 0x000fc800078e000b */
[----:B------:R-:W-:-:S08]  /*0b10*/  IMAD.WIDE.U32.X R8, R15, R25, R12, P0 ;  /* 0x000000190f087225 */ /* 0x000fd000000e040c */
.L_x_9:
[----:B------:R-:W0:Y:S01]  /*0b20*/  LDC.64 R24, c[0x0][0x640] ;  /* 0x00019000ff187b82 */ /* 0x000e220000000a00 */
[-CC-:B------:R-:W-:Y:S01]  /*0b30*/  SHF.R.U64 R28, R8, R0.reuse, R9.reuse ;  /* 0x00000000081c7219 */ /* 0x180fe20000001209 */
[----:B------:R-:W-:Y:S01]  /*0b40*/  IMAD R30, R7, R21, R4 ;  /* 0x00000015071e7224 */ /* 0x000fe200078e0204 */
[----:B------:R-:W-:Y:S01]  /*0b50*/  SHF.R.U32.HI R0, RZ, R0, R9 ;  /* 0x00000000ff007219 */ /* 0x000fe20000011609 */
[----:B------:R-:W-:Y:S01]  /*0b60*/  IMAD.MOV.U32 R21, RZ, RZ, 0x1 ;  /* 0x00000001ff157424 */ /* 0x000fe200078e00ff */
[----:B------:R-:W-:-:S03]  /*0b70*/  IADD3 R5, P0, RZ, -R28, RZ ;  /* 0x8000001cff057210 */ /* 0x000fc60007f1e0ff */
[----:B------:R-:W1:Y:S02]  /*0b80*/  LDC R6, c[0x0][0x618] ;  /* 0x00018600ff067b82 */ /* 0x000e640000000800 */
[----:B------:R-:W-:-:S04]  /*0b90*/  IMAD.X R9, RZ, RZ, ~R0, P0 ;  /* 0x000000ffff097224 */ /* 0x000fc800000e0e00 */
[-C--:B------:R-:W-:Y:S02]  /*0ba0*/  IMAD R0, R9, R26.reuse, RZ ;  /* 0x0000001a09007224 */ /* 0x080fe400078e02ff */
[----:B------:R-:W2:Y:S01]  /*0bb0*/  LDC R11, c[0x0][0x608] ;  /* 0x00018200ff0b7b82 */ /* 0x000ea20000000800 */
[----:B------:R-:W-:-:S04]  /*0bc0*/  IMAD.WIDE.U32 R8, R5, R26, R16 ;  /* 0x0000001a05087225 */ /* 0x000fc800078e0010 */
[----:B------:R-:W-:-:S03]  /*0bd0*/  IMAD R5, R5, R27, R0 ;  /* 0x0000001b05057224 */ /* 0x000fc600078e0200 */
[----:B------:R-:W3:Y:S01]  /*0be0*/  LDC R12, c[0x0][0x658] ;  /* 0x00019600ff0c7b82 */ /* 0x000ee20000000800 */
[----:B0-----:R-:W-:Y:S01]  /*0bf0*/  ISETP.NE.U32.AND P0, PT, R24, RZ, PT ;  /* 0x000000ff1800720c */ /* 0x001fe20003f05070 */
[----:B------:R-:W-:Y:S02]  /*0c00*/  IMAD.IADD R5, R9, 0x1, R5 ;  /* 0x0000000109057824 */ /* 0x000fe400078e0205 */
[----:B------:R-:W-:Y:S01]  /*0c10*/  IMAD.MOV.U32 R9, RZ, RZ, -0x1 ;  /* 0xffffffffff097424 */ /* 0x000fe200078e00ff */
[----:B------:R-:W-:-:S03]  /*0c20*/  ISETP.NE.AND.EX P0, PT, R25, RZ, PT, P0 ;  /* 0x000000ff1900720c */ /* 0x000fc60003f05300 */
[----:B------:R-:W0:Y:S01]  /*0c30*/  LDC R15, c[0x0][0x600] ;  /* 0x00018000ff0f7b82 */ /* 0x000e220000000800 */
[-CC-:B-1----:R-:W-:Y:S02]  /*0c40*/  SHF.R.U64 R13, R8, R6.reuse, R5.reuse ;  /* 0x00000006080d7219 */ /* 0x182fe40000001205 */
[----:B------:R-:W-:-:S05]  /*0c50*/  SHF.R.U32.HI R0, RZ, R6, R5 ;  /* 0x00000006ff007219 */ /* 0x000fca0000011605 */
[----:B------:R-:W1:Y:S01]  /*0c60*/  LDC R14, c[0x0][0x648] ;  /* 0x00019200ff0e7b82 */ /* 0x000e620000000800 */
[-CC-:B--2---:R-:W-:Y:S02]  /*0c70*/  SHF.R.U64 R27, R13, R11.reuse, R0.reuse ;  /* 0x0000000b0d1b7219 */ /* 0x184fe40000001200 */
[----:B------:R-:W-:-:S05]  /*0c80*/  SHF.R.U32.HI R5, RZ, R11, R0 ;  /* 0x0000000bff057219 */ /* 0x000fca0000011600 */
[----:B------:R-:W2:Y:S01]  /*0c90*/  LDC R20, c[0x0][0x638] ;  /* 0x00018e00ff147b82 */ /* 0x000ea20000000800 */
[-CC-:B---3--:R-:W-:Y:S02]  /*0ca0*/  SHF.R.U64 R26, R27, R12.reuse, R5.reuse ;  /* 0x0000000c1b1a7219 */ /* 0x188fe40000001205 */
[-C--:B------:R-:W-:Y:S02]  /*0cb0*/  SHF.L.U32 R0, R9, R12.reuse, RZ ;  /* 0x0000000c09007219 */ /* 0x080fe400000006ff */
[----:B------:R-:W-:Y:S01]  /*0cc0*/  SHF.R.U32.HI R5, RZ, R12, R5 ;  /* 0x0000000cff057219 */ /* 0x000fe20000011605 */
[----:B------:R-:W-:Y:S01]  /*0cd0*/  IMAD.MOV.U32 R4, RZ, RZ, R26 ;  /* 0x000000ffff047224 */ /* 0x000fe200078e001a */
[----:B------:R-:W-:Y:S01]  /*0ce0*/  LOP3.LUT R10, RZ, R0, RZ, 0x33, !PT ;  /* 0x00000000ff0a7212 */ /* 0x000fe200078e33ff */
[----:B------:R-:W3:Y:S01]  /*0cf0*/  LDC R22, c[0x0][0x610] ;  /* 0x00018400ff167b82 */ /* 0x000ee20000000800 */
[----:B------:R-:W-:Y:S05]  /*0d00*/  @!P0 BRA `(.L_x_10) ;  /* 0x0000000000288947 */ /* 0x000fea0003800000 */
[----:B------:R-:W4:Y:S02]  /*0d10*/  LDC R9, c[0x0][0x64c] ;  /* 0x00019300ff097b82 */ /* 0x000f240000000800 */
[----:B----4-:R-:W-:-:S05]  /*0d20*/  IADD3 R9, P0, R26, R9, RZ ;  /* 0x000000091a097210 */ /* 0x010fca0007f1e0ff */
        /* <DEDUP_REMOVED lines=8> */
.L_x_10:
[----:B-1----:R-:W-:Y:S01]  /*0db0*/  SHF.R.U64 R4, R4, R14, R5 ;  /* 0x0000000e04047219 */ /* 0x002fe20000001205 */
[----:B0-----:R-:W-:Y:S01]  /*0dc0*/  VIADD R6, R15, 0xffffffff ;  /* 0xffffffff0f067836 */ /* 0x001fe20000000000 */
[----:B------:R-:W-:Y:S02]  /*0dd0*/  SHF.L.U32 R0, R21, R12, RZ ;  /* 0x0000000c15007219 */ /* 0x000fe400000006ff */
[----:B------:R-:W-:Y:S01]  /*0de0*/  LOP3.LUT R5, R27, R10, RZ, 0xc0, !PT ;  /* 0x0000000a1b057212 */ /* 0x000fe200078ec0ff */
[----:B------:R-:W-:Y:S01]  /*0df0*/  IMAD.MOV R7, RZ, RZ, -R4 ;  /* 0x000000ffff077224 */ /* 0x000fe200078e0a04 */
[----:B------:R-:W-:Y:S02]  /*0e00*/  SEL R3, R3, R30, !P1 ;  /* 0x0000001e03037207 */ /* 0x000fe40004800000 */
[----:B------:R-:W-:Y:S01]  /*0e10*/  LOP3.LUT R6, R13, R6, RZ, 0xc0, !PT ;  /* 0x000000060d067212 */ /* 0x000fe200078ec0ff */
[----:B------:R-:W-:Y:S02]  /*0e20*/  IMAD R4, R0, R4, R5 ;  /* 0x0000000400047224 */ /* 0x000fe400078e0205 */
[----:B--2---:R-:W-:-:S02]  /*0e30*/  IMAD R0, R7, R20, R26 ;  /* 0x0000001407007224 */ /* 0x004fc400078e021a */
[----:B---3--:R-:W-:Y:S02]  /*0e40*/  IMAD R3, R4, R22, R3 ;  /* 0x0000001604037224 */ /* 0x008fe400078e0203 */
[----:B------:R-:W-:Y:S02]  /*0e50*/  IMAD R154, R0, R15, R6 ;  /* 0x0000000f009a7224 */ /* 0x000fe400078e0206 */
[----:B------:R-:W-:Y:S02]  /*0e60*/  IMAD.MOV.U32 R4, RZ, RZ, 0x1 ;  /* 0x00000001ff047424 */ /* 0x000fe400078e00ff */
[----:B------:R-:W-:Y:S01]  /*0e70*/  IMAD.MOV.U32 R22, RZ, RZ, R28 ;  /* 0x000000ffff167224 */ /* 0x000fe200078e001c */
[----:B------:R-:W-:Y:S02]  /*0e80*/  SEL R153, R154, R3, !P1 ;  /* 0x000000039a997207 */ /* 0x000fe40004800000 */
[----:B------:R-:W-:Y:S02]  /*0e90*/  PRMT R0, R4, 0x7610, R0 ;  /* 0x0000761004007816 */ /* 0x000fe40000000000 */
[----:B------:R-:W-:-:S07]  /*0ea0*/  SEL R154, R3, R154, !P1 ;  /* 0x0000009a039a7207 */ /* 0x000fce0004800000 */
.L_x_8:
[----:B------:R-:W-:-:S08]  /*0eb0*/  NOP ;  /* 0x0000000000007918 */ /* 0x000fd00000000000 */
[----:B------:R-:W0:Y:S02]  /*0ec0*/  USETMAXREG.TRY_ALLOC.CTAPOOL UP0, 0xe8 ;  /* 0x000000e8000079c8 */ /* 0x000e240008000600 */
[----:B0-----:R-:W-:-:S13]  /*0ed0*/  PLOP3.LUT P0, PT, PT, PT, UP0, 0x80, 0x0 ;  /* 0x000000000000781c */ /* 0x001fda0003f0f008 */
[----:B------:R-:W-:Y:S05]  /*0ee0*/  @!P0 BRA `(.L_x_8) ;  /* 0xfffffffc00f08947 */ /* 0x000fea000383ffff */
[----:B------:R-:W-:Y:S01]  /*0ef0*/  ULDC.64 UR4, c[0x0][0x598] ;  /* 0x0001660000047ab9 */ /* 0x000fe20000000a00 */
[----:B------:R-:W-:Y:S01]  /*0f00*/  ULDC.64 UR36, c[0x0][0x208] ;  /* 0x0000820000247ab9 */ /* 0x000fe20000000a00 */
[----:B------:R-:W-:-:S04]  /*0f10*/  ISETP.NE.U32.AND P0, PT, RZ, UR4, PT ;  /* 0x00000004ff007c0c */ /* 0x000fc8000bf05070 */
[----:B------:R-:W-:-:S13]  /*0f20*/  ISETP.NE.AND.EX P0, PT, RZ, UR5, PT, P0 ;  /* 0x00000005ff007c0c */ /* 0x000fda000bf05300 */
[----:B------:R-:W-:Y:S05]  /*0f30*/  @!P0 BRA `(.L_x_11) ;  /* 0x00000000001c8947 */ /* 0x000fea0003800000 */
[----:B------:R-:W0:Y:S02]  /*0f40*/  LDC.64 R4, c[0x0][0x598] ;  /* 0x00016600ff047b82 */ /* 0x000e240000000a00 */
[----:B0-----:R-:W2:Y:S02]  /*0f50*/  LDG.E.64 R4, desc[UR36][R4.64] ;  /* 0x0000002404047981 */ /* 0x001ea4000c1e1b00 */
[----:B--2---:R-:W-:-:S04]  /*0f60*/  ISETP.NE.U32.AND P0, PT, R4, RZ, PT ;  /* 0x000000ff0400720c */ /* 0x004fc80003f05070 */
[----:B------:R-:W-:-:S13]  /*0f70*/  ISETP.NE.AND.EX P0, PT, R5, RZ, PT, P0 ;  /* 0x000000ff0500720c */ /* 0x000fda0003f05300 */
[----:B------:R-:W-:Y:S05]  /*0f80*/  @!P0 BRA `(.L_x_11) ;  /* 0x0000000000088947 */ /* 0x000fea0003800000 */
[----:B------:R0:W5:Y:S01]  /*0f90*/  LD.E R155, desc[UR36][R4.64] ;  /* 0x00000024049b7980 */ /* 0x000162000c101900 */
[----:B------:R-:W-:Y:S05]  /*0fa0*/  BRA `(.L_x_12) ;  /* 0x0000000000247947 */ /* 0x000fea0003800000 */
.L_x_11:
[----:B------:R-:W-:Y:S02]  /*0fb0*/  ULDC.64 UR4, c[0x0][0x588] ;  /* 0x0001620000047ab9 */ /* 0x000fe40000000a00 */
[----:B------:R-:W-:-:S04]  /*0fc0*/  ISETP.NE.U32.AND P0, PT, RZ, UR4, PT ;  /* 0x00000004ff007c0c */ /* 0x000fc8000bf05070 */
[----:B------:R-:W-:-:S13]  /*0fd0*/  ISETP.NE.AND.EX P0, PT, RZ, UR5, PT, P0 ;  /* 0x00000005ff007c0c */ /* 0x000fda000bf05300 */
[----:B------:R-:W-:Y:S05]  /*0fe0*/  @!P0 BRA `(.L_x_13) ;  /* 0x00000000000c8947 */ /* 0x000fea0003800000 */
[----:B------:R-:W0:Y:S02]  /*0ff0*/  LDC.64 R4, c[0x0][0x588] ;  /* 0x00016200ff047b82 */ /* 0x000e240000000a00 */
[----:B0-----:R1:W5:Y:S01]  /*1000*/  LDG.E R155, desc[UR36][R4.64] ;  /* 0x00000024049b7981 */ /* 0x001362000c1e1900 */
[----:B------:R-:W-:Y:S05]  /*1010*/  BRA `(.L_x_12) ;  /* 0x0000000000087947 */ /* 0x000fea0003800000 */
.L_x_13:
[----:B------:R-:W-:Y:S02]  /*1020*/  ULDC UR4, c[0x0][0x580] ;  /* 0x0001600000047ab9 */ /* 0x000fe40000000800 */
[----:B------:R-:W-:-:S07]  /*1030*/  IMAD.U32 R155, RZ, RZ, UR4 ;  /* 0x00000004ff9b7e24 */ /* 0x000fce000f8e00ff */
.L_x_12:
[----:B------:R-:W-:Y:S02]  /*1040*/  ULDC.64 UR4, c[0x0][0x5a0] ;  /* 0x0001680000047ab9 */ /* 0x000fe40000000a00 */
[----:B------:R-:W-:-:S04]  /*1050*/  ISETP.NE.U32.AND P0, PT, RZ, UR4, PT ;  /* 0x00000004ff007c0c */ /* 0x000fc8000bf05070 */
[----:B------:R-:W-:-:S13]  /*1060*/  ISETP.NE.AND.EX P0, PT, RZ, UR5, PT, P0 ;  /* 0x00000005ff007c0c */ /* 0x000fda000bf05300 */
[----:B------:R-:W-:Y:S05]  /*1070*/  @!P0 BRA `(.L_x_14) ;  /* 0x00000000001c8947 */ /* 0x000fea0003800000 */
[----:B01----:R-:W0:Y:S02]  /*1080*/  LDC.64 R4, c[0x0][0x5a0] ;  /* 0x00016800ff047b82 */ /* 0x003e240000000a00 */
[----:B0-----:R-:W2:Y:S02]  /*1090*/  LDG.E.64 R4, desc[UR36][R4.64] ;  /* 0x0000002404047981 */ /* 0x001ea4000c1e1b00 */
[----:B--2---:R-:W-:-:S04]  /*10a0*/  ISETP.NE.U32.AND P0, PT, R4, RZ, PT ;  /* 0x000000ff0400720c */ /* 0x004fc80003f05070 */
[----:B------:R-:W-:-:S13]  /*10b0*/  ISETP.NE.AND.EX P0, PT, R5, RZ, PT, P0 ;  /* 0x000000ff0500720c */ /* 0x000fda0003f05300 */
[----:B------:R-:W-:Y:S05]  /*10c0*/  @!P0 BRA `(.L_x_14) ;  /* 0x0000000000088947 */ /* 0x000fea0003800000 */
[----:B------:R0:W5:Y:S01]  /*10d0*/  LD.E R156, desc[UR36][R4.64] ;  /* 0x00000024049c7980 */ /* 0x000162000c101900 */
[----:B------:R-:W-:Y:S05]  /*10e0*/  BRA `(.L_x_15) ;  /* 0x0000000000247947 */ /* 0x000fea0003800000 */
.L_x_14:
[----:B------:R-:W-:Y:S02]  /*10f0*/  ULDC.64 UR4, c[0x0][0x590] ;  /* 0x0001640000047ab9 */ /* 0x000fe40000000a00 */
[----:B------:R-:W-:-:S04]  /*1100*/  ISETP.NE.U32.AND P0, PT, RZ, UR4, PT ;  /* 0x00000004ff007c0c */ /* 0x000fc8000bf05070 */
[----:B------:R-:W-:-:S13]  /*1110*/  ISETP.NE.AND.EX P0, PT, RZ, UR5, PT, P0 ;  /* 0x00000005ff007c0c */ /* 0x000fda000bf05300 */
[----:B------:R-:W-:Y:S05]  /*1120*/  @!P0 BRA `(.L_x_16) ;  /* 0x00000000000c8947 */ /* 0x000fea0003800000 */
[----:B------:R-:W2:Y:S02]  /*1130*/  LDC.64 R156, c[0x0][0x590] ;  /* 0x00016400ff9c7b82 */ /* 0x000ea40000000a00 */
[----:B--2---:R2:W5:Y:S01]  /*1140*/  LDG.E R156, desc[UR36][R156.64] ;  /* 0x000000249c9c7981 */ /* 0x004562000c1e1900 */
[----:B------:R-:W-:Y:S05]  /*1150*/  BRA `(.L_x_15) ;  /* 0x0000000000087947 */ /* 0x000fea0003800000 */
.L_x_16:
[----:B------:R-:W-:Y:S02]  /*1160*/  ULDC UR4, c[0x0][0x584] ;  /* 0x0001610000047ab9 */ /* 0x000fe40000000800 */
[----:B------:R-:W-:-:S07]  /*1170*/  IMAD.U32 R156, RZ, RZ, UR4 ;  /* 0x00000004ff9c7e24 */ /* 0x000fce000f8e00ff */
.L_x_15:
[----:B------:R-:W-:-:S13]  /*1180*/  LOP3.LUT P0, RZ, R0, 0xff, RZ, 0xc0, !PT ;  /* 0x000000ff00ff7812 */ /* 0x000fda000780c0ff */
[----:B------:R-:W-:Y:S05]  /*1190*/  @!P0 EXIT ;  /* 0x000000000000894d */ /* 0x000fea0003800000 */
[----:B------:R-:W-:Y:S01]  /*11a0*/  ULDC UR4, c[0x0][0x28c] ;  /* 0x0000a30000047ab9 */ /* 0x000fe20000000800 */
[----:B------:R-:W-:Y:S01]  /*11b0*/  UMOV UR38, URZ ;  /* 0x0000003f00267c82 */ /* 0x000fe20008000000 */
[----:B------:R-:W-:Y:S01]  /*11c0*/  UIADD3 UR4, UR4, 0x7f, URZ ;  /* 0x0000007f04047890 */ /* 0x000fe2000fffe03f */
[----:B------:R-:W-:-:S03]  /*11d0*/  UMOV UR39, URZ ;  /* 0x0000003f00277c82 */ /* 0x000fc60008000000 */
[----:B------:R-:W-:-:S04]  /*11e0*/  USHF.R.S32.HI UR5, URZ, 0x1f, UR4 ;  /* 0x0000001f3f057899 */ /* 0x000fc80008011404 */
[----:B------:R-:W-:-:S04]  /*11f0*/  ULEA.HI UR5, UR5, UR4, URZ, 0x7 ;  /* 0x0000000405057291 */ /* 0x000fc8000f8f383f */
[----:B------:R-:W-:-:S12]  /*1200*/  USHF.R.S32.HI UR40, URZ, 0x7, UR5 ;  /* 0x000000073f287899 */ /* 0x000fd80008011405 */
.L_x_296:
[----:B------:R-:W-:Y:S01]  /*1210*/  LOP3.LUT R0, R18, 0x80, RZ, 0xc0, !PT ;  /* 0x0000008012007812 */ /* 0x000fe200078ec0ff */
[----:B---3--:R-:W3:Y:S01]  /*1220*/  S2UR UR7, SR_CgaCtaId ;  /* 0x00000000000779c3 */ /* 0x008ee20000008800 */
[----:B------:R-:W-:Y:S02]  /*1230*/  UMOV UR6, 0x400 ;  /* 0x0000040000067882 */ /* 0x000fe40000000000 */
[----:B------:R-:W-:-:S06]  /*1240*/  SHF.R.U32.HI R0, RZ, 0x7, R0 ;  /* 0x00000007ff007819 */ /* 0x000fcc0000011600 */
[----:B----4-:R-:W4:Y:S01]  /*1250*/  SHFL.IDX PT, R0, R0, RZ, 0x1f ;  /* 0x00001fff00007589 */ /* 0x010f2200000e0000 */
[----:B---3--:R-:W-:Y:S01]  /*1260*/  ULEA UR6, UR7, UR6, 0x18 ;  /* 0x0000000607067291 */ /* 0x008fe2000f8ec03f */
[----:B----4-:R-:W-:-:S13]  /*1270*/  R2UR UR4, R0 ;  /* 0x00000000000472ca */ /* 0x010fda00000e0000 */
[----:B------:R-:W-:-:S04]  /*1280*/  ULEA.HI UR5, UR4, UR4, URZ, 0x1 ;  /* 0x0000000404057291 */ /* 0x000fc8000f8f083f */
[----:B------:R-:W-:-:S04]  /*1290*/  ULOP3.LUT UR5, UR5, 0x7fffe, URZ, 0xc0, !UPT ;  /* 0x0007fffe05057892 */ /* 0x000fc8000f8ec03f */
[----:B------:R-:W-:-:S03]  /*12a0*/  UIADD3 UR5, UR4, -UR5, URZ ;  /* 0x8000000504057290 */ /* 0x000fc6000fffe03f */
[----:B------:R-:W-:Y:S01]  /*12b0*/  ULDC UR4, c[0x0][0x28c] ;  /* 0x0000a30000047ab9 */ /* 0x000fe20000000800 */
[----:B------:R-:W-:Y:S01]  /*12c0*/  ULEA UR5, UR5, UR6, 0xd ;  /* 0x0000000605057291 */ /* 0x000fe2000f8e683f */
[----:B------:R-:W-:-:S03]  /*12d0*/  ISETP.LT.AND P0, PT, RZ, UR4, PT ;  /* 0x00000004ff007c0c */ /* 0x000fc6000bf01270 */
[----:B------:R-:W-:-:S04]  /*12e0*/  UIADD3 UR5, UR5, 0x100, URZ ;  /* 0x0000010005057890 */ /* 0x000fc8000fffe03f */
[----:B------:R-:W-:-:S04]  /*12f0*/  USHF.R.U32.HI UR5, URZ, 0x4, UR5 ;  /* 0x000000043f057899 */ /* 0x000fc80008011605 */
[----:B------:R-:W-:Y:S02]  /*1300*/  ULOP3.LUT UR41, UR5, 0x3fff, URZ, 0xc0, !UPT ;  /* 0x00003fff05297892 */ /* 0x000fe4000f8ec03f */
[----:B------:R-:W-:Y:S10]  /*1310*/  @P0 BRA `(.L_x_17) ;  /* 0x0000000000400947 */ /* 0x000ff40003800000 */
[----:B------:R-:W-:Y:S01]  /*1320*/  MOV R0, 0x0 ;  /* 0x0000000000007802 */ /* 0x000fe20000000f00 */
[----:B------:R-:W-:Y:S01]  /*1330*/  ULDC.64 UR4, c[0x4][0x68] ;  /* 0x01001a0000047ab9 */ /* 0x000fe20000000a00 */
[----:B------:R-:W-:Y:S01]  /*1340*/  ULDC.64 UR6, c[0x4][0x8] ;  /* 0x0100020000067ab9 */ /* 0x000fe20000000a00 */
[----:B01----:R-:W-:Y:S01]  /*1350*/  IMAD.U32 R4, RZ, RZ, UR4 ;  /* 0x00000004ff047e24 */ /* 0x003fe2000f8e00ff */
[----:B------:R0:W1:Y:S01]  /*1360*/  LDC.64 R14, c[0x4][R0] ;  /* 0x01000000000e7b82 */ /* 0x0000620000000a00 */
[----:B------:R-:W-:Y:S01]  /*1370*/  IMAD.U32 R5, RZ, RZ, UR5 ;  /* 0x00000005ff057e24 */ /* 0x000fe2000f8e00ff */
[----:B------:R-:W-:Y:S01]  /*1380*/  ULDC.64 UR4, c[0x4][0x70] ;  /* 0x01001c0000047ab9 */ /* 0x000fe20000000a00 */
[----:B------:R-:W-:Y:S02]  /*1390*/  IMAD.U32 R10, RZ, RZ, UR6 ;  /* 0x00000006ff0a7e24 */ /* 0x000fe4000f8e00ff */
[----:B------:R-:W-:Y:S02]  /*13a0*/  IMAD.U32 R6, RZ, RZ, UR4 ;  /* 0x00000004ff067e24 */ /* 0x000fe4000f8e00ff */
[----:B------:R-:W-:-:S02]  /*13b0*/  IMAD.U32 R7, RZ, RZ, UR5 ;  /* 0x00000005ff077e24 */ /* 0x000fc4000f8e00ff */
[----:B------:R-:W-:Y:S02]  /*13c0*/  IMAD.U32 R11, RZ, RZ, UR7 ;  /* 0x00000007ff0b7e24 */ /* 0x000fe4000f8e00ff */
[----:B------:R-:W-:Y:S02]  /*13d0*/  IMAD.MOV.U32 R8, RZ, RZ, 0x1e1 ;  /* 0x000001e1ff087424 */ /* 0x000fe400078e00ff */
[----:B------:R-:W-:Y:S02]  /*13e0*/  IMAD.MOV.U32 R12, RZ, RZ, 0x1 ;  /* 0x00000001ff0c7424 */ /* 0x000fe400078e00ff */
[----:B0-----:R-:W-:-:S07]  /*13f0*/  IMAD.MOV.U32 R13, RZ, RZ, RZ ;  /* 0x000000ffff0d7224 */ /* 0x001fce00078e00ff */
[----:B------:R-:W-:-:S07]  /*1400*/  LEPC R20, `(.L_x_17) ;  /* 0x000000001014794e */ /* 0x000fce0000000000 */
[----:B-12--5:R-:W-:Y:S05]  /*1410*/  CALL.ABS.NOINC R14 ;  /* 0x000000000e007343 */ /* 0x026fea0003c00000 */
.L_x_17:
[----:B------:R-:W-:-:S04]  /*1420*/  LOP3.LUT R0, R19, 0x1, RZ, 0xfc, !PT ;  /* 0x0000000113007812 */ /* 0x000fc800078efcff */
[----:B------:R-:W-:-:S13]  /*1430*/  ISETP.NE.AND P0, PT, R0, 0x3, PT ;  /* 0x000000030000780c */ /* 0x000fda0003f05270 */
[----:B------:R-:W-:Y:S05]  /*1440*/  @!P0 BRA `(.L_x_18) ;  /* 0x0000000000048947 */ /* 0x000fea0003800000 */
[----:B------:R-:W-:Y:S01]  /*1450*/  BPT.TRAP 0x1 ;  /* 0x000000040000795c */ /* 0x000fe20000300000 */
.L_x_18:
[----:B------:R-:W3:Y:S01]  /*1460*/  S2UR UR5, SR_CgaCtaId ;  /* 0x00000000000579c3 */ /* 0x000ee20000008800 */
[----:B------:R-:W-:Y:S01]  /*1470*/  UMOV UR4, 0x400 ;  /* 0x0000040000047882 */ /* 0x000fe20000000000 */
[----:B------:R-:W-:Y:S02]  /*1480*/  IMAD.U32 R0, RZ, RZ, UR38 ;  /* 0x00000026ff007e24 */ /* 0x000fe4000f8e00ff */
[----:B------:R-:W-:-:S03]  /*1490*/  IMAD.U32 R3, RZ, RZ, UR39 ;  /* 0x00000027ff037e24 */ /* 0x000fc6000f8e00ff */
[----:B------:R-:W-:Y:S01]  /*14a0*/  SHF.L.U32 R0, R0, 0x1f, RZ ;  /* 0x0000001f00007819 */ /* 0x000fe200000006ff */
[----:B---3--:R-:W-:-:S06]  /*14b0*/  ULEA UR4, UR5, UR4, 0x18 ;  /* 0x0000000405047291 */ /* 0x008fcc000f8ec03f */
[----:B------:R-:W-:-:S04]  /*14c0*/  IMAD.U32 R6, RZ, RZ, UR4 ;  /* 0x00000004ff067e24 */ /* 0x000fc8000f8e00ff */
[----:B------:R-:W-:-:S04]  /*14d0*/  IMAD R3, R3, 0x8, R6 ;  /* 0x0000000803037824 */ /* 0x000fc800078e0206 */
[----:B------:R3:W4:Y:S01]  /*14e0*/  SYNCS.PHASECHK.TRANS64.TRYWAIT P1, [R3+URZ], R0 ;  /* 0x00000000030075a7 */ /* 0x000722000802017f */
[----:B------:R-:W-:Y:S05]  /*14f0*/  @!P0 BRA `(.L_x_19) ;  /* 0x0000000000048947 */ /* 0x000fea0003800000 */
[----:B------:R-:W-:Y:S01]  /*1500*/  BPT.TRAP 0x1 ;  /* 0x000000040000795c */ /* 0x000fe20000300000 */
.L_x_19:
[----:B----4-:R-:W-:Y:S05]  /*1510*/  @P1 BRA `(.L_x_20) ;  /* 0x0000000000081947 */ /* 0x010fea0003800000 */
[----:B------:R-:W4:Y:S02]  /*1520*/  SYNCS.PHASECHK.TRANS64.TRYWAIT P1, [R3+URZ], R0 ;  /* 0x00000000030075a7 */ /* 0x000f24000802017f */
[----:B----4-:R-:W-:Y:S05]  /*1530*/  @!P1 BRA `(.L_x_21) ;  /* 0x0000008800e89947 */ /* 0x010fea0003800000 */
.L_x_20:
[----:B------:R-:W-:-:S04]  /*1540*/  UISETP.LT.AND UP0, UPT, UR40, 0x1, UPT ;  /* 0x000000012800788c */ /* 0x000fc8000bf01270 */
[----:B------:R-:W-:-:S06]  /*1550*/  USEL UR4, UR40, 0x1, UP0 ;  /* 0x0000000128047887 */ /* 0x000fcc0008000000 */
[----:B---34-:R-:W-:Y:S01]  /*1560*/  IMAD.U32 R0, RZ, RZ, UR4 ;  /* 0x00000004ff007e24 */ /* 0x018fe2000f8e00ff */
[----:B------:R-:W-:Y:S05]  /*1570*/  WARPSYNC.ALL ;  /* 0x0000000000007948 */ /* 0x000fea0003800000 */
[----:B------:R-:W-:-:S04]  /*1580*/  IADD3 R0, -R0, UR40, RZ ;  /* 0x0000002800007c10 */ /* 0x000fc8000fffe1ff */
[----:B------:R-:W-:Y:S02]  /*1590*/  ISETP.GE.AND P1, PT, R0, 0x1, PT ;  /* 0x000000010000780c */ /* 0x000fe40003f26270 */
[----:B------:R-:W-:Y:S01]  /*15a0*/  R2UR UR4, R6 ;  /* 0x00000000060472ca */ /* 0x000fe200000e0000 */
[----:B------:R-:W-:Y:S01]  /*15b0*/  WARPGROUP.ARRIVE ;  /* 0x00000000000079c5 */ /* 0x000fe20000000000 */
[----:B------:R-:W-:Y:S01]  /*15c0*/  UMOV UR9, 0x40000040 ;  /* 0x4000004000097882 */ /* 0x000fe20000000000 */
[----:B------:R-:W-:-:S10]  /*15d0*/  UMOV UR11, 0x40000040 ;  /* 0x40000040000b7882 */ /* 0x000fd40000000000 */
[----:B------:R-:W-:-:S04]  /*15e0*/  UIADD3 UR4, UR4, 0x14100, URZ ;  /* 0x0001410004047890 */ /* 0x000fc8000fffe03f */
[----:B------:R-:W-:-:S04]  /*15f0*/  USHF.R.U32.HI UR4, URZ, 0x4, UR4 ;  /* 0x000000043f047899 */ /* 0x000fc80008011604 */
[----:B------:R-:W-:Y:S02]  /*1600*/  ULOP3.LUT UR5, UR4, 0x3fff, URZ, 0xc0, !UPT ;  /* 0x00003fff04057892 */ /* 0x000fe4000f8ec03f */
[----:B------:R-:W-:Y:S02]  /*1610*/  ULOP3.LUT UR4, UR41, 0x10000, URZ, 0xfc, !UPT ;  /* 0x0001000029047892 */ /* 0x000fe4000f8efc3f */
[----:B------:R-:W-:Y:S02]  /*1620*/  ULOP3.LUT UR5, UR5, 0x10000, URZ, 0xfc, !UPT ;  /* 0x0001000005057892 */ /* 0x000fe4000f8efc3f */
[----:B------:R-:W-:Y:S02]  /*1630*/  ULEA UR6, UR39, UR4, 0xa ;  /* 0x0000000427067291 */ /* 0x000fe4000f8e503f */
[----:B------:R-:W-:-:S05]  /*1640*/  ULEA UR7, UR39, UR5, 0xb ;  /* 0x0000000527077291 */ /* 0x000fca000f8e583f */
[----:B------:R-:W-:Y:S02]  /*1650*/  UMOV UR8, UR6 ;  /* 0x0000000600087c82 */ /* 0x000fe40008000000 */
[----:B------:R-:W-:Y:S02]  /*1660*/  UMOV UR10, UR7 ;  /* 0x00000007000a7c82 */ /* 0x000fe40008000000 */
[----:B------:R-:W-:Y:S01]  /*1670*/  IGMMA.64x256x32.S8.S8 R24, gdesc[UR8], RZ, !UPT, gsb0 ;  /* 0x06600000081879f1 */ /* 0x000fe2000c0410ff */
[----:B------:R-:W-:Y:S02]  /*1680*/  UIADD3 UR8, UR6, 0x2, URZ ;  /* 0x0000000206087890 */ /* 0x000fe4000fffe03f */
[----:B------:R-:W-:Y:S01]  /*1690*/  UIADD3 UR10, UR7, 0x2, URZ ;  /* 0x00000002070a7890 */ /* 0x000fe2000fffe03f */
[----:B------:R-:W-:Y:S01]  /*16a0*/  UMOV UR9, 0x40000040 ;  /* 0x4000004000097882 */ /* 0x000fe20000000000 */
[----:B------:R-:W-:Y:S01]  /*16b0*/  UMOV UR11, 0x40000040 ;  /* 0x40000040000b7882 */ /* 0x000fe20000000000 */
[----:B------:R-:W-:-:S02]  /*16c0*/  WARPGROUP.DEPBAR.LE gsb0, 0x0 ;  /* 0x00008000000079c5 */ /* 0x000fc40000010000 */
[----:B------:R-:W-:-:S06]  /*16d0*/  WARPGROUP.ARRIVE ;  /* 0x00000000000079c5 */ /* 0x000fcc0000000000 */
[----:B------:R-:W-:Y:S01]  /*16e0*/  IGMMA.64x256x32.S8.S8 R24, gdesc[UR8], R24, gsb0 ;  /* 0x06600000081879f1 */ /* 0x000fe20008041018 */
[----:B------:R-:W-:Y:S02]  /*16f0*/  UIADD3 UR8, UR6, 0x4, URZ ;  /* 0x0000000406087890 */ /* 0x000fe4000fffe03f */
[----:B------:R-:W-:Y:S01]  /*1700*/  UIADD3 UR10, UR7, 0x4, URZ ;  /* 0x00000004070a7890 */ /* 0x000fe2000fffe03f */
[----:B------:R-:W-:Y:S01]  /*1710*/  UMOV UR9, 0x40000040 ;  /* 0x4000004000097882 */ /* 0x000fe20000000000 */
[----:B------:R-:W-:Y:S01]  /*1720*/  UMOV UR11, 0x40000040 ;  /* 0x40000040000b7882 */ /* 0x000fe20000000000 */
[----:B------:R-:W-:Y:S02]  /*1730*/  WARPGROUP.DEPBAR.LE gsb0, 0x0 ;  /* 0x00008000000079c5 */ /* 0x000fe40000010000 */
        /* <DEDUP_REMOVED lines=8> */
[----:B------:R-:W-:Y:S03]  /*17c0*/  IGMMA.64x256x32.S8.S8 R24, gdesc[UR8], R24, gsb0 ;  /* 0x06600000081879f1 */ /* 0x000fe60008041018 */
[----:B------:R-:W-:Y:S02]  /*17d0*/  WARPGROUP.DEPBAR.LE gsb0, 0x0 ;  /* 0x00008000000079c5 */ /* 0x000fe40000010000 */
[----:B------:R-:W-:Y:S05]  /*17e0*/  @!P1 BRA `(.L_x_22) ;  /* 0x0000000400249947 */ /* 0x000fea0003800000 */
[----:B------:R-:W-:Y:S02]  /*17f0*/  UIADD3 UR6, UR39, 0x1, URZ ;  /* 0x0000000127067890 */ /* 0x000fe4000fffe03f */
[----:B------:R-:W-:Y:S02]  /*1800*/  IMAD.U32 R3, RZ, RZ, UR39 ;  /* 0x00000027ff037e24 */ /* 0x000fe4000f8e00ff */
[----:B------:R-:W-:-:S04]  /*1810*/  UISETP.NE.AND UP0, UPT, UR6, 0x5, UPT ;  /* 0x000000050600788c */ /* 0x000fc8000bf05270 */
[----:B------:R-:W-:Y:S02]  /*1820*/  USEL UR7, URZ, 0x1, UP0 ;  /* 0x000000013f077887 */ /* 0x000fe40008000000 */
[----:B------:R-:W-:Y:S02]  /*1830*/  USEL UR6, UR6, URZ, UP0 ;  /* 0x0000003f06067287 */ /* 0x000fe40008000000 */
[----:B------:R-:W-:-:S06]  /*1840*/  ULOP3.LUT UR7, UR38, UR7, URZ, 0x3c, !UPT ;  /* 0x0000000726077292 */ /* 0x000fcc000f8e3c3f */
[----:B------:R-:W-:-:S07]  /*1850*/  IMAD.U32 R7, RZ, RZ, UR7 ;  /* 0x00000007ff077e24 */ /* 0x000fce000f8e00ff */
.L_x_29:
[----:B------:R-:W-:Y:S05]  /*1860*/  @!P0 BRA `(.L_x_23) ;  /* 0x0000000000048947 */ /* 0x000fea0003800000 */
[----:B------:R-:W-:Y:S01]  /*1870*/  BPT.TRAP 0x1 ;  /* 0x000000040000795c */ /* 0x000fe20000300000 */
.L_x_23:
[----:B------:R-:W3:Y:S01]  /*1880*/  S2UR UR8, SR_CgaCtaId ;  /* 0x00000000000879c3 */ /* 0x000ee20000008800 */
[----:B------:R-:W-:Y:S01]  /*1890*/  UMOV UR7, 0x400 ;  /* 0x0000040000077882 */ /* 0x000fe20000000000 */
[----:B01----:R-:W-:Y:S01]  /*18a0*/  IMAD.U32 R5, RZ, RZ, UR6 ;  /* 0x00000006ff057e24 */ /* 0x003fe2000f8e00ff */
[----:B------:R-:W-:Y:S01]  /*18b0*/  SHF.L.U32 R4, R7, 0x1f, RZ ;  /* 0x0000001f07047819 */ /* 0x000fe200000006ff */
[----:B---3--:R-:W-:-:S06]  /*18c0*/  ULEA UR7, UR8, UR7, 0x18 ;  /* 0x0000000708077291 */ /* 0x008fcc000f8ec03f */
[----:B------:R-:W-:-:S04]  /*18d0*/  IMAD.U32 R6, RZ, RZ, UR7 ;  /* 0x00000007ff067e24 */ /* 0x000fc8000f8e00ff */
[----:B------:R-:W-:-:S04]  /*18e0*/  IMAD R5, R5, 0x8, R6 ;  /* 0x0000000805057824 */ /* 0x000fc800078e0206 */
[----:B------:R0:W1:Y:S01]  /*18f0*/  SYNCS.PHASECHK.TRANS64.TRYWAIT P1, [R5+URZ], R4 ;  /* 0x00000004050075a7 */ /* 0x000062000802017f */
[----:B------:R-:W-:Y:S05]  /*1900*/  @!P0 BRA `(.L_x_24) ;  /* 0x0000000000048947 */ /* 0x000fea0003800000 */
[----:B------:R-:W-:Y:S01]  /*1910*/  BPT.TRAP 0x1 ;  /* 0x000000040000795c */ /* 0x000fe20000300000 */
.L_x_24:
[----:B-1----:R-:W-:Y:S05]  /*1920*/  @P1 BRA `(.L_x_25) ;  /* 0x0000000000081947 */ /* 0x002fea0003800000 */
[----:B------:R-:W1:Y:S02]  /*1930*/  SYNCS.PHASECHK.TRANS64.TRYWAIT P1, [R5+URZ], R4 ;  /* 0x00000004050075a7 */ /* 0x000e64000802017f */
[----:B-1----:R-:W-:Y:S05]  /*1940*/  @!P1 BRA `(.L_x_26) ;  /* 0x0000008400f89947 */ /* 0x002fea0003800000 */
.L_x_25:
[----:B------:R-:W-:Y:S01]  /*1950*/  ULEA UR7, UR6, UR4, 0xa ;  /* 0x0000000406077291 */ /* 0x000fe2000f8e503f */
[----:B------:R-:W-:Y:S01]  /*1960*/  WARPGROUP.ARRIVE ;  /* 0x00000000000079c5 */ /* 0x000fe20000000000 */
[----:B------:R-:W-:Y:S01]  /*1970*/  ULEA UR12, UR6, UR5, 0xb ;  /* 0x00000005060c7291 */ /* 0x000fe2000f8e583f */
[----:B------:R-:W-:Y:S01]  /*1980*/  UMOV UR9, 0x40000040 ;  /* 0x4000004000097882 */ /* 0x000fe20000000000 */
[----:B------:R-:W-:-:S03]  /*1990*/  UMOV UR11, 0x40000040 ;  /* 0x40000040000b7882 */ /* 0x000fc60000000000 */
[----:B------:R-:W-:Y:S02]  /*19a0*/  UMOV UR8, UR7 ;  /* 0x0000000700087c82 */ /* 0x000fe40008000000 */
[----:B------:R-:W-:Y:S02]  /*19b0*/  UMOV UR10, UR12 ;  /* 0x0000000c000a7c82 */ /* 0x000fe40008000000 */
[----:B------:R-:W-:Y:S01]  /*19c0*/  IGMMA.64x256x32.S8.S8 R24, gdesc[UR8], R24, gsb0 ;  /* 0x06600000081879f1 */ /* 0x000fe20008041018 */
        /* <DEDUP_REMOVED lines=23> */
[----:B------:R-:W-:Y:S01]  /*1b40*/  BPT.TRAP 0x1 ;  /* 0x000000040000795c */ /* 0x000fe20000300000 */
.L_x_27:
[----:B------:R-:W-:-:S13]  /*1b50*/  ISETP.NE.AND P1, PT, R23, RZ, PT ;  /* 0x000000ff1700720c */ /* 0x000fda0003f25270 */
[----:B01----:R-:W-:-:S04]  /*1b60*/  @P1 IMAD R4, R3, 0x8, R6 ;  /* 0x0000000803041824 */ /* 0x003fc800078e0206 */
[----:B------:R-:W-:-:S05]  /*1b70*/  @P1 VIADD R5, R4, 0x28 ;  /* 0x0000002804051836 */ /* 0x000fca0000000000 */
[----:B------:R-:W-:-:S04]  /*1b80*/  @P1 PRMT R5, R152, 0x654, R5 ;  /* 0x0000065498051816 */ /* 0x000fc80000000005 */
[----:B------:R0:W-:Y:S01]  /*1b90*/  @P1 SYNCS.ARRIVE.TRANS64.RED.A1T0 RZ, [R5+URZ], RZ ;  /* 0x000000ff05ff19a7 */ /* 0x0001e2000810043f */
[----:B------:R-:W-:-:S13]  /*1ba0*/  ISETP.GT.U32.AND P1, PT, R19, 0x1, PT ;  /* 0x000000011300780c */ /* 0x000fda0003f24070 */
[----:B0-----:R-:W-:Y:S05]  /*1bb0*/  @P1 BRA `(.L_x_28) ;  /* 0x0000000000041947 */ /* 0x001fea0003800000 */
[----:B------:R-:W-:Y:S01]  /*1bc0*/  BPT.TRAP 0x1 ;  /* 0x000000040000795c */ /* 0x000fe20000300000 */
.L_x_28:
[----:B------:R-:W-:Y:S01]  /*1bd0*/  UIADD3 UR6, UR6, 0x1, URZ ;  /* 0x0000000106067890 */ /* 0x000fe2000fffe03f */
[C---:B------:R-:W-:Y:S01]  /*1be0*/  ISETP.GT.AND P2, PT, R0.reuse, 0x1, PT ;  /* 0x000000010000780c */ /* 0x040fe20003f44270 */
[----:B------:R-:W-:Y:S02]  /*1bf0*/  VIADD R3, R3, 0x1 ;  /* 0x0000000103037836 */ /* 0x000fe40000000000 */
[----:B------:R-:W-:Y:S01]  /*1c00*/  UISETP.NE.AND UP0, UPT, UR6, 0x5, UPT ;  /* 0x000000050600788c */ /* 0x000fe2000bf05270 */
[----:B------:R-:W-:Y:S02]  /*1c10*/  VIADD R0, R0, 0xffffffff ;  /* 0xffffffff00007836 */ /* 0x000fe40000000000 */
[C---:B------:R-:W-:Y:S01]  /*1c20*/  ISETP.NE.AND P1, PT, R3.reuse, 0x5, PT ;  /* 0x000000050300780c */ /* 0x040fe20003f25270 */
[----:B------:R-:W-:Y:S02]  /*1c30*/  USEL UR7, URZ, 0x1, UP0 ;  /* 0x000000013f077887 */ /* 0x000fe40008000000 */
[----:B------:R-:W-:Y:S01]  /*1c40*/  USEL UR6, UR6, URZ, UP0 ;  /* 0x0000003f06067287 */ /* 0x000fe20008000000 */
[----:B------:R-:W-:-:S03]  /*1c50*/  SEL R3, R3, RZ, P1 ;  /* 0x000000ff03037207 */ /* 0x000fc60000800000 */
[----:B------:R-:W-:Y:S01]  /*1c60*/  LOP3.LUT R7, R7, UR7, RZ, 0x3c, !PT ;  /* 0x0000000707077c12 */ /* 0x000fe2000f8e3cff */
[----:B------:R-:W-:Y:S07]  /*1c70*/  @P2 BRA `(.L_x_29) ;  /* 0xfffffff800f82947 */ /* 0x000fee000383ffff */
.L_x_22:
[----:B------:R-:W3:Y:S02]  /*1c80*/  LDC R0, c[0x0][0x28c] ;  /* 0x0000a300ff007b82 */ /* 0x000ee40000000800 */
[----:B---3--:R-:W-:-:S13]  /*1c90*/  ISETP.GE.AND P1, PT, R0, 0x1, PT ;  /* 0x000000010000780c */ /* 0x008fda0003f26270 */
[----:B------:R-:W-:Y:S05]  /*1ca0*/  @!P1 BRA `(.L_x_30) ;  /* 0x0000000000509947 */ /* 0x000fea0003800000 */
[----:B------:R-:W-:Y:S05]  /*1cb0*/  @!P0 BRA `(.L_x_31) ;  /* 0x0000000000048947 */ /* 0x000fea0003800000 */
[----:B------:R-:W-:Y:S01]  /*1cc0*/  BPT.TRAP 0x1 ;  /* 0x000000040000795c */ /* 0x000fe20000300000 */
.L_x_31:
[----:B------:R-:W-:Y:S01]  /*1cd0*/  ISETP.NE.AND P0, PT, R23, RZ, PT ;  /* 0x000000ff1700720c */ /* 0x000fe20003f05270 */
[----:B------:R-:W-:Y:S01]  /*1ce0*/  BSSY B0, `(.L_x_32) ;  /* 0x000000e000007945 */ /* 0x000fe20003800000 */
[----:B------:R-:W-:-:S11]  /*1cf0*/  ISETP.GT.U32.AND P1, PT, R19, 0x1, PT ;  /* 0x000000011300780c */ /* 0x000fd60003f24070 */
[----:B------:R-:W-:Y:S05]  /*1d00*/  @!P0 BRA `(.L_x_33) ;  /* 0x00000000002c8947 */ /* 0x000fea0003800000 */
[----:B------:R-:W-:-:S04]  /*1d10*/  UISETP.LT.AND UP0, UPT, UR40, 0x1, UPT ;  /* 0x000000012800788c */ /* 0x000fc8000bf01270 */
[----:B------:R-:W-:-:S04]  /*1d20*/  USEL UR6, UR40, 0x1, UP0 ;  /* 0x0000000128067887 */ /* 0x000fc80008000000 */
[----:B------:R-:W-:-:S04]  /*1d30*/  UIADD3 UR6, UR39, UR40, -UR6 ;  /* 0x0000002827067290 */ /* 0x000fc8000fffe806 */
[----:B------:R-:W-:-:S04]  /*1d40*/  UIMAD.WIDE.U32 UR4, UR6, -0x33333333, URZ ;  /* 0xcccccccd060478a5 */ /* 0x000fc8000f8e003f */
[----:B------:R-:W-:-:S04]  /*1d50*/  USHF.R.U32.HI UR4, URZ, 0x2, UR5 ;  /* 0x000000023f047899 */ /* 0x000fc80008011605 */
[----:B------:R-:W-:-:S06]  /*1d60*/  UIMAD UR6, UR4, -0x5, UR6 ;  /* 0xfffffffb040678a4 */ /* 0x000fcc000f8e0206 */
[----:B------:R-:W-:-:S04]  /*1d70*/  IMAD.U32 R3, RZ, RZ, UR6 ;  /* 0x00000006ff037e24 */ /* 0x000fc8000f8e00ff */
[----:B------:R-:W-:-:S04]  /*1d80*/  IMAD R0, R3, 0x8, R6 ;  /* 0x0000000803007824 */ /* 0x000fc800078e0206 */
[----:B------:R-:W-:-:S05]  /*1d90*/  VIADD R3, R0, 0x28 ;  /* 0x0000002800037836 */ /* 0x000fca0000000000 */
[----:B------:R-:W-:-:S04]  /*1da0*/  PRMT R3, R152, 0x654, R3 ;  /* 0x0000065498037816 */ /* 0x000fc80000000003 */
[----:B------:R3:W-:Y:S03]  /*1db0*/  SYNCS.ARRIVE.TRANS64.RED.A1T0 RZ, [R3+URZ], RZ ;  /* 0x000000ff03ff79a7 */ /* 0x0007e6000810043f */
.L_x_33:
[----:B------:R-:W-:Y:S05]  /*1dc0*/  BSYNC B0 ;  /* 0x0000000000007941 */ /* 0x000fea0003800000 */
.L_x_32:
[----:B------:R-:W-:Y:S05]  /*1dd0*/  @P1 BRA `(.L_x_30) ;  /* 0x0000000000041947 */ /* 0x000fea0003800000 */
[----:B------:R-:W-:Y:S01]  /*1de0*/  BPT.TRAP 0x1 ;  /* 0x000000040000795c */ /* 0x000fe20000300000 */
.L_x_30:
[----:B------:R-:W4:Y:S01]  /*1df0*/  LDC R9, c[0x0][0x288] ;  /* 0x0000a200ff097b82 */ /* 0x000f220000000800 */
[--C-:B------:R-:W-:Y:S01]  /*1e00*/  SHF.R.U32.HI R0, RZ, 0x2, R18.reuse ;  /* 0x00000002ff007819 */ /* 0x100fe20000011612 */
[----:B------:R-:W-:Y:S01]  /*1e10*/  UIADD3 UR39, UR40, UR39, URZ ;  /* 0x0000002728277290 */ /* 0x000fe2000fffe03f */
[----:B01----:R-:W-:Y:S01]  /*1e20*/  SHF.R.U32.HI R5, RZ, 0x7, R18 ;  /* 0x00000007ff057819 */ /* 0x003fe20000011612 */
[----:B------:R-:W-:Y:S01]  /*1e30*/  ULDC UR7, c[0x0][0x284] ;  /* 0x0000a10000077ab9 */ /* 0x000fe20000000800 */
[----:B------:R-:W-:Y:S01]  /*1e40*/  LOP3.LUT R4, R18, 0x60, RZ, 0xc0, !PT ;  /* 0x0000006012047812 */ /* 0x000fe200078ec0ff */
[----:B------:R-:W-:Y:S01]  /*1e50*/  UISETP.GT.U32.AND UP0, UPT, UR39, 0x4, UPT ;  /* 0x000000042700788c */ /* 0x000fe2000bf04070 */
[----:B---3--:R-:W-:Y:S01]  /*1e60*/  LOP3.LUT R3, R0, 0x7, RZ, 0xc0, !PT ;  /* 0x0000000700037812 */ /* 0x008fe200078ec0ff */
[----:B------:R-:W-:Y:S01]  /*1e70*/  UISETP.GE.U32.AND UP1, UPT, UR40, 0x5, UPT ;  /* 0x000000052800788c */ /* 0x000fe2000bf26070 */
[----:B------:R-:W-:Y:S01]  /*1e80*/  LOP3.LUT R0, R5, 0x1, RZ, 0xc0, !PT ;  /* 0x0000000105007812 */ /* 0x000fe200078ec0ff */
[----:B------:R-:W-:Y:S01]  /*1e90*/  UISETP.LT.U32.AND UP0, UPT, UR40, 0x5, UP0 ;  /* 0x000000052800788c */ /* 0x000fe20008701070 */
[----:B------:R-:W-:Y:S01]  /*1ea0*/  SHF.R.U32.HI R6, RZ, 0x1, R4 ;  /* 0x00000001ff067819 */ /* 0x000fe20000011604 */
[----:B------:R-:W-:Y:S01]  /*1eb0*/  IMAD.SHL.U32 R4, R18, 0x2, RZ ;  /* 0x0000000212047824 */ /* 0x000fe200078e00ff */
[----:B------:R-:W-:Y:S01]  /*1ec0*/  SHF.R.S32.HI R14, RZ, 0x1f, R22 ;  /* 0x0000001fff0e7819 */ /* 0x000fe20000011416 */
[----:B------:R-:W-:Y:S01]  /*1ed0*/  IMAD.SHL.U32 R8, R0, 0x40, RZ ;  /* 0x0000004000087824 */ /* 0x000fe200078e00ff */
[--C-:B------:R-:W-:Y:S01]  /*1ee0*/  IADD3 R5, RZ, -R6, -R3.reuse ;  /* 0x80000006ff057210 */ /* 0x100fe20007ffe803 */
[----:B------:R-:W-:Y:S01]  /*1ef0*/  ULDC.64 UR8, c[0x0][0x5d0] ;  /* 0x0001740000087ab9 */ /* 0x000fe20000000a00 */
[----:B------:R-:W-:Y:S01]  /*1f00*/  LOP3.LUT R4, R4, 0x6, RZ, 0xc0, !PT ;  /* 0x0000000604047812 */ /* 0x000fe200078ec0ff */
[----:B------:R-:W-:Y:S01]  /*1f10*/  UIMAD.WIDE.U32 UR4, UR39, -0x33333333, URZ ;  /* 0xcccccccd270478a5 */ /* 0x000fe2000f8e003f */
[----:B------:R-:W-:Y:S01]  /*1f20*/  LOP3.LUT R3, R8, 0x40, R3, 0xe2, !PT ;  /* 0x0000004008037812 */ /* 0x000fe200078ee203 */
[----:B------:R-:W-:Y:S01]  /*1f30*/  IMAD R7, R0, -0x40, R5 ;  /* 0xffffffc000077824 */ /* 0x000fe200078e0205 */
[----:B------:R-:W-:Y:S01]  /*1f40*/  LOP3.LUT R0, R18, 0x3, RZ, 0xc0, !PT ;  /* 0x0000000312007812 */ /* 0x000fe200078ec0ff */
[----:B------:R-:W-:Y:S01]  /*1f50*/  USEL UR6, URZ, 0x1, !UP0 ;  /* 0x000000013f067887 */ /* 0x000fe2000c000000 */
[----:B------:R-:W-:Y:S01]  /*1f60*/  PRMT R8, R4, 0x6540, R153 ;  /* 0x0000654004087816 */ /* 0x000fe20000000099 */
[----:B------:R-:W-:Y:S01]  /*1f70*/  IMAD.SHL.U32 R153, R153, 0x100, RZ ;  /* 0x0000010099997824 */ /* 0x000fe200078e00ff */
[----:B------:R-:W-:Y:S01]  /*1f80*/  USHF.R.U32.HI UR4, URZ, 0x2, UR5 ;  /* 0x000000023f047899 */ /* 0x000fe20008011605 */
[----:B----4-:R-:W-:Y:S01]  /*1f90*/  IMAD R12, R0, -0x2, R9 ;  /* 0xfffffffe000c7824 */ /* 0x010fe200078e0209 */
[----:B------:R-:W-:Y:S01]  /*1fa0*/  ULOP3.LUT UR38, UR38, UR6, URZ, 0x3c, !UPT ;  /* 0x0000000626267292 */ /* 0x000fe2000f8e3c3f */
[----:B------:R-:W-:Y:S01]  /*1fb0*/  IMAD.SHL.U32 R0, R154, 0x80, RZ ;  /* 0x000000809a007824 */ /* 0x000fe200078e00ff */
[----:B------:R-:W-:Y:S01]  /*1fc0*/  ISETP.GE.AND P0, PT, R153, R9, PT ;  /* 0x000000099900720c */ /* 0x000fe20003f06270 */
[----:B------:R-:W-:Y:S01]  /*1fd0*/  IMAD R5, R14, UR8, RZ ;  /* 0x000000080e057c24 */ /* 0x000fe2000f8e02ff */
[--C-:B------:R-:W-:Y:S01]  /*1fe0*/  SHF.R.S32.HI R9, RZ, 0x1f, R8.reuse ;  /* 0x0000001fff097819 */ /* 0x100fe20000011408 */
[----:B------:R-:W-:Y:S01]  /*1ff0*/  IMAD.WIDE R10, R154, 0x80, RZ ;  /* 0x000000809a0a7825 */ /* 0x000fe200078e02ff */
[C---:B------:R-:W-:Y:S01]  /*2000*/  ISETP.GE.OR P0, PT, R0.reuse, UR7, P0 ;  /* 0x0000000700007c0c */ /* 0x040fe20008706670 */
[----:B------:R-:W-:Y:S01]  /*2010*/  UIMAD UR39, UR4, -0x5, UR39 ;  /* 0xfffffffb042778a4 */ /* 0x000fe2000f8e0227 */
[----:B------:R-:W-:Y:S01]  /*2020*/  IADD3 R162, -R0, UR7, R7 ;  /* 0x0000000700a27c10 */ /* 0x000fe2000fffe107 */
[C---:B------:R-:W-:Y:S01]  /*2030*/  IMAD R13, R22.reuse, UR9, R5 ;  /* 0x00000009160d7c24 */ /* 0x040fe2000f8e0205 */
[----:B------:R-:W-:Y:S01]  /*2040*/  @UP1 ULOP3.LUT UR38, UR38, 0x1, UR4, 0x78, !UPT ;  /* 0x0000000126261892 */ /* 0x000fe2000f8e7804 */
[----:B------:R-:W-:Y:S01]  /*2050*/  IMAD.WIDE.U32 R4, R22, UR8, R8 ;  /* 0x0000000816047c25 */ /* 0x000fe2000f8e0008 */
[----:B------:R-:W-:-:S03]  /*2060*/  LOP3.LUT R163, R10, R3, R6, 0xfe, !PT ;  /* 0x000000030aa37212 */ /* 0x000fc600078efe06 */
[----:B------:R-:W-:Y:S02]  /*2070*/  IMAD.IADD R5, R5, 0x1, R13 ;  /* 0x0000000105057824 */ /* 0x000fe400078e020d */
[----:B------:R-:W-:Y:S02]  /*2080*/  IMAD.IADD R0, R12, 0x1, -R153 ;  /* 0x000000010c007824 */ /* 0x000fe400078e0a99 */
[----:B------:R-:W-:Y:S01]  /*2090*/  IMAD.MOV.U32 R154, RZ, RZ, -0x1 ;  /* 0xffffffffff9a7424 */ /* 0x000fe200078e00ff */
[----:B------:R-:W-:Y:S06]  /*20a0*/  @P0 BRA `(.L_x_34) ;  /* 0x0000006000a00947 */ /* 0x000fec0003800000 */
[----:B------:R-:W0:Y:S01]  /*20b0*/  LDC.64 R12, c[0x0][0x5c8] ;  /* 0x00017200ff0c7b82 */ /* 0x000e220000000a00 */
[----:B------:R-:W-:Y:S01]  /*20c0*/  ULDC.64 UR4, c[0x0][0x5c0] ;  /* 0x0001700000047ab9 */ /* 0x000fe20000000a00 */
[----:B------:R-:W-:Y:S01]  /*20d0*/  BSSY B0, `(.L_x_34) ;  /* 0x0000625000007945 */ /* 0x000fe20003800000 */
[-C--:B0-----:R-:W-:Y:S02]  /*20e0*/  IMAD R6, R11, R12.reuse, RZ ;  /* 0x0000000c0b067224 */ /* 0x081fe400078e02ff */
[----:B------:R-:W-:-:S04]  /*20f0*/  IMAD.WIDE.U32 R4, R163, R12, R4 ;  /* 0x0000000ca3047225 */ /* 0x000fc800078e0004 */
[----:B------:R-:W-:Y:S01]  /*2100*/  IMAD R3, R163, R13, R6 ;  /* 0x0000000da3037224 */ /* 0x000fe200078e0206 */
[----:B------:R-:W-:-:S03]  /*2110*/  IADD3 R4, P0, R4, UR4, RZ ;  /* 0x0000000404047c10 */ /* 0x000fc6000ff1e0ff */
[----:B------:R-:W-:Y:S01]  /*2120*/  IMAD.IADD R3, R5, 0x1, R3 ;  /* 0x0000000105037824 */ /* 0x000fe200078e0203 */
[----:B------:R-:W-:-:S04]  /*2130*/  LEA R6, P1, R12, R4, 0x3 ;  /* 0x000000040c067211 */ /* 0x000fc800078218ff */
[----:B------:R-:W-:Y:S02]  /*2140*/  IADD3.X R5, R3, UR5, RZ, P0, !PT ;  /* 0x0000000503057c10 */ /* 0x000fe400087fe4ff */
[----:B-----5:R-:W-:Y:S02]  /*2150*/  ISETP.NE.AND P0, PT, R156, RZ, PT ;  /* 0x000000ff9c00720c */ /* 0x020fe40003f05270 */
[----:B------:R-:W-:-:S11]  /*2160*/  LEA.HI.X R7, R12, R5, R13, 0x3, P1 ;  /* 0x000000050c077211 */ /* 0x000fd600008f1c0d */
[----:B------:R-:W-:Y:S05]  /*2170*/  @!P0 BRA `(.L_x_35) ;  /* 0x0000004800608947 */ /* 0x000fea0003800000 */
[----:B------:R-:W0:Y:S01]  /*2180*/  LDC.64 R158, c[0x0][0x5b0] ;  /* 0x00016c00ff9e7b82 */ /* 0x000e220000000a00 */
[----:B------:R-:W-:Y:S01]  /*2190*/  ULDC.64 UR4, c[0x0][0x5b8] ;  /* 0x00016e0000047ab9 */ /* 0x000fe20000000a00 */
[----:B------:R-:W-:Y:S01]  /*21a0*/  ISETP.GE.AND P1, PT, R162, 0x1, PT ;  /* 0x00000001a200780c */ /* 0x000fe20003f26270 */
[----:B------:R-:W-:Y:S01]  /*21b0*/  IMAD R3, R14, UR4, RZ ;  /* 0x000000040e037c24 */ /* 0x000fe2000f8e02ff */
[----:B------:R-:W-:Y:S01]  /*21c0*/  BSSY B1, `(.L_x_36) ;  /* 0x000000e000017945 */ /* 0x000fe20003800000 */
[----:B------:R-:W-:Y:S01]  /*21d0*/  IMAD.WIDE.U32 R20, R22, UR4, R8 ;  /* 0x0000000416147c25 */ /* 0x000fe2000f8e0008 */
[----:B------:R-:W-:Y:S02]  /*21e0*/  ISETP.LT.OR P5, PT, R0, 0x1, !P1 ;  /* 0x000000010000780c */ /* 0x000fe40004fa1670 */
[----:B------:R-:W1:Y:S01]  /*21f0*/  LDC.64 R160, c[0x0][0x5a8] ;  /* 0x00016a00ffa07b82 */ /* 0x000e620000000a00 */
[----:B------:R-:W-:Y:S02]  /*2200*/  IMAD R3, R22, UR5, R3 ;  /* 0x0000000516037c24 */ /* 0x000fe4000f8e0203 */
[----:B------:R-:W-:-:S02]  /*2210*/  IMAD.MOV.U32 R14, RZ, RZ, R20 ;  /* 0x000000ffff0e7224 */ /* 0x000fc400078e0014 */
[----:B------:R-:W-:Y:S02]  /*2220*/  IMAD.IADD R15, R21, 0x1, R3 ;  /* 0x00000001150f7824 */ /* 0x000fe400078e0203 */
[-C--:B0-----:R-:W-:Y:S02]  /*2230*/  IMAD R10, R11, R158.reuse, RZ ;  /* 0x0000009e0b0a7224 */ /* 0x081fe400078e02ff */
[----:B------:R-:W-:-:S04]  /*2240*/  IMAD.WIDE.U32 R8, R163, R158, R14 ;  /* 0x0000009ea3087225 */ /* 0x000fc800078e000e */
[----:B------:R-:W-:Y:S01]  /*2250*/  IMAD R13, R163, R159, R10 ;  /* 0x0000009fa30d7224 */ /* 0x000fe200078e020a */
[----:B-1----:R-:W-:-:S04]  /*2260*/  IADD3 R8, P0, R8, R160, RZ ;  /* 0x000000a008087210 */ /* 0x002fc80007f1e0ff */
[----:B------:R-:W-:Y:S01]  /*2270*/  IADD3.X R9, R161, R9, R13, P0, !PT ;  /* 0x00000009a1097210 */ /* 0x000fe200007fe40d */
[----:B------:R-:W-:Y:S08]  /*2280*/  @P5 BRA `(.L_x_37) ;  /* 0x0000000000045947 */ /* 0x000ff00003800000 */
[----:B--2---:R0:W5:Y:S02]  /*2290*/  LDG.E.U8 R157, desc[UR36][R8.64] ;  /* 0x00000024089d7981 */ /* 0x004164000c1e1100 */
.L_x_37:
[----:B------:R-:W-:Y:S05]  /*22a0*/  BSYNC B1 ;  /* 0x0000000000017941 */ /* 0x000fea0003800000 */
.L_x_36:
[----:B-----5:R-:W-:Y:S01]  /*22b0*/  LOP3.LUT R3, R157, 0xffff, RZ, 0xc0, !PT ;  /* 0x0000ffff9d037812 */ /* 0x020fe200078ec0ff */
[----:B------:R-:W-:Y:S01]  /*22c0*/  IMAD.SHL.U32 R10, R158, 0x8, RZ ;  /* 0x000000089e0a7824 */ /* 0x000fe200078e00ff */
[----:B------:R-:W-:Y:S01]  /*22d0*/  ISETP.LT.OR P2, PT, R0, 0x2, !P1 ;  /* 0x000000020000780c */ /* 0x000fe20004f41670 */
[----:B------:R-:W-:Y:S01]  /*22e0*/  BSSY B1, `(.L_x_38) ;  /* 0x000000e000017945 */ /* 0x000fe20003800000 */
[----:B------:R-:W-:Y:S02]  /*22f0*/  PRMT R3, R3, 0x8880, RZ ;  /* 0x0000888003037816 */ /* 0x000fe400000000ff */
[----:B------:R-:W-:Y:S02]  /*2300*/  SHF.L.U64.HI R11, R158, 0x3, R159 ;  /* 0x000000039e0b7819 */ /* 0x000fe4000001029f */
[----:B------:R-:W-:Y:S01]  /*2310*/  ISETP.GE.AND P0, PT, R162, 0x9, PT ;  /* 0x00000009a200780c */ /* 0x000fe20003f06270 */
[----:B------:R-:W-:Y:S02]  /*2320*/  IMAD R12, R3, R156, RZ ;  /* 0x0000009c030c7224 */ /* 0x000fe400078e02ff */
[----:B------:R-:W-:-:S04]  /*2330*/  IMAD.WIDE.U32 R10, R163, R158, R10 ;  /* 0x0000009ea30a7225 */ /* 0x000fc800078e000a */
[----:B------:R-:W-:Y:S01]  /*2340*/  @!P5 IMAD R3, R24, R155, R12 ;  /* 0x0000009b1803d224 */ /* 0x000fe200078e020c */
[----:B------:R-:W-:Y:S01]  /*2350*/  IADD3 R10, P3, P4, R20, R160, R10 ;  /* 0x000000a0140a7210 */ /* 0x000fe20007c7e00a */
[----:B------:R-:W-:-:S03]  /*2360*/  IMAD.IADD R13, R13, 0x1, R11 ;  /* 0x000000010d0d7824 */ /* 0x000fc600078e020b */
[----:B------:R1:W-:Y:S01]  /*2370*/  @!P5 STG.E.U8 desc[UR36][R4.64], R3 ;  /* 0x000000030400d986 */ /* 0x0003e2000c101124 */
[----:B------:R-:W-:Y:S08]  /*2380*/  @P2 BRA `(.L_x_39) ;  /* 0x00000000000c2947 */ /* 0x000ff00003800000 */
[----:B--2---:R-:W1:Y:S02]  /*2390*/  LDG.E.U8 R157, desc[UR36][R8.64+0x1] ;  /* 0x00000124089d7981 */ /* 0x004e64000c1e1100 */
[----:B-1----:R-:W-:-:S05]  /*23a0*/  PRMT R3, R157, 0x8880, RZ ;  /* 0x000088809d037816 */ /* 0x002fca00000000ff */
[----:B------:R-:W-:-:S07]  /*23b0*/  IMAD R12, R3, R156, RZ ;  /* 0x0000009c030c7224 */ /* 0x000fce00078e02ff */
.L_x_39:
[----:B------:R-:W-:Y:S05]  /*23c0*/  BSYNC B1 ;  /* 0x0000000000017941 */ /* 0x000fea0003800000 */
.L_x_38:
[C---:B------:R-:W-:Y:S01]  /*23d0*/  ISETP.LT.OR P5, PT, R0.reuse, 0x1, !P0 ;  /* 0x000000010000780c */ /* 0x040fe200047a1670 */
[----:B------:R-:W-:Y:S01]  /*23e0*/  @!P2 IMAD R25, R25, R155, R12 ;  /* 0x0000009b1919a224 */ /* 0x000fe200078e020c */
[----:B------:R-:W-:Y:S01]  /*23f0*/  BSSY B1, `(.L_x_40) ;  /* 0x000000a000017945 */ /* 0x000fe20003800000 */
[----:B------:R-:W-:Y:S02]  /*2400*/  IADD3.X R11, R15, R161, R13, P3, P4 ;  /* 0x000000a10f0b7210 */ /* 0x000fe40001fe840d */
[C---:B------:R-:W-:Y:S01]  /*2410*/  ISETP.LT.OR P3, PT, R0.reuse, 0x2, !P0 ;  /* 0x000000020000780c */ /* 0x040fe20004761670 */
[----:B------:R3:W-:Y:S01]  /*2420*/  @!P2 STG.E.U8 desc[UR36][R4.64+0x1], R25 ;  /* 0x000001190400a986 */ /* 0x0007e2000c101124 */
[C---:B------:R-:W-:Y:S02]  /*2430*/  ISETP.LT.OR P4, PT, R0.reuse, 0x9, !P1 ;  /* 0x000000090000780c */ /* 0x040fe40004f81670 */
[----:B------:R-:W-:-:S04]  /*2440*/  ISETP.LT.OR P2, PT, R0, 0xa, !P1 ;  /* 0x0000000a0000780c */ /* 0x000fc80004f41670 */
[----:B------:R-:W-:Y:S09]  /*2450*/  @P5 BRA `(.L_x_41) ;  /* 0x00000000000c5947 */ /* 0x000ff20003800000 */
[----:B--2---:R-:W1:Y:S02]  /*2460*/  LDG.E.U8 R157, desc[UR36][R10.64] ;  /* 0x000000240a9d7981 */ /* 0x004e64000c1e1100 */
[----:B-1----:R-:W-:-:S05]  /*2470*/  PRMT R3, R157, 0x8880, RZ ;  /* 0x000088809d037816 */ /* 0x002fca00000000ff */
[----:B------:R-:W-:-:S07]  /*2480*/  IMAD R12, R3, R156, RZ ;  /* 0x0000009c030c7224 */ /* 0x000fce00078e02ff */
.L_x_41:
[----:B------:R-:W-:Y:S05]  /*2490*/  BSYNC B1 ;  /* 0x0000000000017941 */ /* 0x000fea0003800000 */
.L_x_40:
[----:B-1----:R-:W-:Y:S01]  /*24a0*/  @!P5 IMAD R3, R26, R155, R12 ;  /* 0x0000009b1a03d224 */ /* 0x002fe200078e020c */
[----:B------:R-:W-:Y:S04]  /*24b0*/  BSSY B1, `(.L_x_42) ;  /* 0x0000006000017945 */ /* 0x000fe80003800000 */
[----:B------:R1:W-:Y:S01]  /*24c0*/  @!P5 STG.E.U8 desc[UR36][R6.64], R3 ;  /* 0x000000030600d986 */ /* 0x0003e2000c101124 */
[----:B------:R-:W-:Y:S05]  /*24d0*/  @P3 BRA `(.L_x_43) ;  /* 0x00000000000c3947 */ /* 0x000fea0003800000 */
[----:B--2---:R-:W1:Y:S02]  /*24e0*/  LDG.E.U8 R157, desc[UR36][R10.64+0x1] ;  /* 0x000001240a9d7981 */ /* 0x004e64000c1e1100 */
[----:B-1----:R-:W-:-:S05]  /*24f0*/  PRMT R3, R157, 0x8880, RZ ;  /* 0x000088809d037816 */ /* 0x002fca00000000ff */
[----:B------:R-:W-:-:S07]  /*2500*/  IMAD R12, R3, R156, RZ ;  /* 0x0000009c030c7224 */ /* 0x000fce00078e02ff */
.L_x_43:
[----:B------:R-:W-:Y:S05]  /*2510*/  BSYNC B1 ;  /* 0x0000000000017941 */ /* 0x000fea0003800000 */
.L_x_42:
[----:B------:R-:W-:Y:S01]  /*2520*/  @!P3 IMAD R27, R27, R155, R12 ;  /* 0x0000009b1b1bb224 */ /* 0x000fe200078e020c */
[----:B------:R-:W-:Y:S04]  /*2530*/  BSSY B1, `(.L_x_44) ;  /* 0x0000006000017945 */ /* 0x000fe80003800000 */
[----:B------:R4:W-:Y:S01]  /*2540*/  @!P3 STG.E.U8 desc[UR36][R6.64+0x1], R27 ;  /* 0x0000011b0600b986 */ /* 0x0009e2000c101124 */
[----:B------:R-:W-:Y:S05]  /*2550*/  @P4 BRA `(.L_x_45) ;  /* 0x00000000000c4947 */ /* 0x000fea0003800000 */
[----:B--2---:R-:W1:Y:S02]  /*2560*/  LDG.E.U8 R157, desc[UR36][R8.64+0x8] ;  /* 0x00000824089d7981 */ /* 0x004e64000c1e1100 */
[----:B-1----:R-:W-:-:S05]  /*2570*/  PRMT R3, R157, 0x8880, RZ ;  /* 0x000088809d037816 */ /* 0x002fca00000000ff */
[----:B------:R-:W-:-:S07]  /*2580*/  IMAD R12, R3, R156, RZ ;  /* 0x0000009c030c7224 */ /* 0x000fce00078e02ff */
.L_x_45:
[----:B------:R-:W-:Y:S05]  /*2590*/  BSYNC B1 ;  /* 0x0000000000017941 */ /* 0x000fea0003800000 */
.L_x_44:
[----:B-1----:R-:W-:Y:S01]  /*25a0*/  @!P4 IMAD R3, R28, R155, R12 ;  /* 0x0000009b1c03c224 */ /* 0x002fe200078e020c */
[----:B------:R-:W-:Y:S04]  /*25b0*/  BSSY B1, `(.L_x_46) ;  /* 0x0000006000017945 */ /* 0x000fe80003800000 */
[----:B------:R1:W-:Y:S01]  /*25c0*/  @!P4 STG.E.U8 desc[UR36][R4.64+0x8], R3 ;  /* 0x000008030400c986 */ /* 0x0003e2000c101124 */
[----:B------:R-:W-:Y:S05]  /*25d0*/  @P2 BRA `(.L_x_47) ;  /* 0x00000000000c2947 */ /* 0x000fea0003800000 */
[----:B--2---:R-:W1:Y:S02]  /*25e0*/  LDG.E.U8 R157, desc[UR36][R8.64+0x9] ;  /* 0x00000924089d7981 */ /* 0x004e64000c1e1100 */
[----:B-1----:R-:W-:-:S05]  /*25f0*/  PRMT R3, R157, 0x8880, RZ ;  /* 0x000088809d037816 */ /* 0x002fca00000000ff */
[----:B------:R-:W-:-:S07]  /*2600*/  IMAD R12, R3, R156, RZ ;  /* 0x0000009c030c7224 */ /* 0x000fce00078e02ff */
.L_x_47:
[----:B------:R-:W-:Y:S05]  /*2610*/  BSYNC B1 ;  /* 0x0000000000017941 */ /* 0x000fea0003800000 */
.L_x_46:
[C---:B------:R-:W-:Y:S01]  /*2620*/  ISETP.LT.OR P4, PT, R0.reuse, 0x9, !P0 ;  /* 0x000000090000780c */ /* 0x040fe20004781670 */
[----:B------:R-:W-:Y:S01]  /*2630*/  @!P2 IMAD R29, R29, R155, R12 ;  /* 0x0000009b1d1da224 */ /* 0x000fe200078e020c */
[----:B------:R-:W-:Y:S01]  /*2640*/  BSSY B1, `(.L_x_48) ;  /* 0x0000009000017945 */ /* 0x000fe20003800000 */
[C---:B------:R-:W-:Y:S02]  /*2650*/  ISETP.LT.OR P3, PT, R0.reuse, 0xa, !P0 ;  /* 0x0000000a0000780c */ /* 0x040fe40004761670 */
[C---:B------:R-:W-:Y:S01]  /*2660*/  ISETP.LT.OR P5, PT, R0.reuse, 0x11, !P1 ;  /* 0x000000110000780c */ /* 0x040fe20004fa1670 */
[----:B------:R0:W-:Y:S01]  /*2670*/  @!P2 STG.E.U8 desc[UR36][R4.64+0x9], R29 ;  /* 0x0000091d0400a986 */ /* 0x0001e2000c101124 */
[----:B------:R-:W-:-:S06]  /*2680*/  ISETP.LT.OR P2, PT, R0, 0x12, !P1 ;  /* 0x000000120000780c */ /* 0x000fcc0004f41670 */
[----:B------:R-:W-:Y:S07]  /*2690*/  @P4 BRA `(.L_x_49) ;  /* 0x00000000000c4947 */ /* 0x000fee0003800000 */
[----:B--2---:R-:W1:Y:S02]  /*26a0*/  LDG.E.U8 R157, desc[UR36][R10.64+0x8] ;  /* 0x000008240a9d7981 */ /* 0x004e64000c1e1100 */
[----:B-1----:R-:W-:-:S05]  /*26b0*/  PRMT R3, R157, 0x8880, RZ ;  /* 0x000088809d037816 */ /* 0x002fca00000000ff */
[----:B------:R-:W-:-:S07]  /*26c0*/  IMAD R12, R3, R156, RZ ;  /* 0x0000009c030c7224 */ /* 0x000fce00078e02ff */
.L_x_49:
[----:B------:R-:W-:Y:S05]  /*26d0*/  BSYNC B1 ;  /* 0x0000000000017941 */ /* 0x000fea0003800000 */
.L_x_48:
[----:B-1----:R-:W-:Y:S01]  /*26e0*/  @!P4 IMAD R3, R30, R155, R12 ;  /* 0x0000009b1e03c224 */ /* 0x002fe200078e020c */
[----:B------:R-:W-:Y:S04]  /*26f0*/  BSSY B1, `(.L_x_50) ;  /* 0x0000006000017945 */ /* 0x000fe80003800000 */
[----:B------:R1:W-:Y:S01]  /*2700*/  @!P4 STG.E.U8 desc[UR36][R6.64+0x8], R3 ;  /* 0x000008030600c986 */ /* 0x0003e2000c101124 */
[----:B------:R-:W-:Y:S05]  /*2710*/  @P3 BRA `(.L_x_51) ;  /* 0x00000000000c3947 */ /* 0x000fea0003800000 */
[----:B--2---:R-:W1:Y:S02]  /*2720*/  LDG.E.U8 R157, desc[UR36][R10.64+0x9] ;  /* 0x000009240a9d7981 */ /* 0x004e64000c1e1100 */
[----:B-1----:R-:W-:-:S05]  /*2730*/  PRMT R3, R157, 0x8880, RZ ;  /* 0x000088809d037816 */ /* 0x002fca00000000ff */
[----:B------:R-:W-:-:S07]  /*2740*/  IMAD R12, R3, R156, RZ ;  /* 0x0000009c030c7224 */ /* 0x000fce00078e02ff */
.L_x_51:
[----:B------:R-:W-:Y:S05]  /*2750*/  BSYNC B1 ;  /* 0x0000000000017941 */ /* 0x000fea0003800000 */
.L_x_50:
[----:B------:R-:W-:Y:S01]  /*2760*/  @!P3 IMAD R31, R31, R155, R12 ;  /* 0x0000009b1f1fb224 */ /* 0x000fe200078e020c */
[----:B------:R-:W-:Y:S04]  /*2770*/  BSSY B1, `(.L_x_52) ;  /* 0x0000006000017945 */ /* 0x000fe80003800000 */
[----:B------:R0:W-:Y:S01]  /*2780*/  @!P3 STG.E.U8 desc[UR36][R6.64+0x9], R31 ;  /* 0x0000091f0600b986 */ /* 0x0001e2000c101124 */
[----:B------:R-:W-:Y:S05]  /*2790*/  @P5 BRA `(.L_x_53) ;  /* 0x00000000000c5947 */ /* 0x000fea0003800000 */
[----:B--2---:R-:W1:Y:S02]  /*27a0*/  LDG.E.U8 R157, desc[UR36][R8.64+0x10] ;  /* 0x00001024089d7981 */ /* 0x004e64000c1e1100 */
[----:B-1----:R-:W-:-:S05]  /*27b0*/  PRMT R3, R157, 0x8880, RZ ;  /* 0x000088809d037816 */ /* 0x002fca00000000ff */
[----:B------:R-:W-:-:S07]  /*27c0*/  IMAD R12, R3, R156, RZ ;  /* 0x0000009c030c7224 */ /* 0x000fce00078e02ff */
.L_x_53:
[----:B------:R-:W-:Y:S05]  /*27d0*/  BSYNC B1 ;  /* 0x0000000000017941 */ /* 0x000fea0003800000 */
.L_x_52:
[----:B-1----:R-:W-:Y:S01]  /*27e0*/  @!P5 IMAD R3, R32, R155, R12 ;  /* 0x0000009b2003d224 */ /* 0x002fe200078e020c */
[----:B------:R-:W-:Y:S04]  /*27f0*/  BSSY B1, `(.L_x_54) ;  /* 0x0000006000017945 */ /* 0x000fe80003800000 */
[----:B------:R1:W-:Y:S01]  /*2800*/  @!P5 STG.E.U8 desc[UR36][R4.64+0x10], R3 ;  /* 0x000010030400d986 */ /* 0x0003e2000c101124 */
[----:B------:R-:W-:Y:S05]  /*2810*/  @P2 BRA `(.L_x_55) ;  /* 0x00000000000c2947 */ /* 0x000fea0003800000 */
[----:B--2---:R-:W1:Y:S02]  /*2820*/  LDG.E.U8 R157, desc[UR36][R8.64+0x11] ;  /* 0x00001124089d7981 */ /* 0x004e64000c1e1100 */
[----:B-1----:R-:W-:-:S05]  /*2830*/  PRMT R3, R157, 0x8880, RZ ;  /* 0x000088809d037816 */ /* 0x002fca00000000ff */
[----:B------:R-:W-:-:S07]  /*2840*/  IMAD R12, R3, R156, RZ ;  /* 0x0000009c030c7224 */ /* 0x000fce00078e02ff */
.L_x_55:
[----:B------:R-:W-:Y:S05]  /*2850*/  BSYNC B1 ;  /* 0x0000000000017941 */ /* 0x000fea0003800000 */
.L_x_54:
        /* <DEDUP_REMOVED lines=11> */
.L_x_57:
[----:B------:R-:W-:Y:S05]  /*2910*/  BSYNC B1 ;  /* 0x0000000000017941 */ /* 0x000fea0003800000 */
.L_x_56:
[----:B-1----:R-:W-:Y:S01]  /*2920*/  @!P4 IMAD R3, R34, R155, R12 ;  /* 0x0000009b2203c224 */ /* 0x002fe200078e020c */
[----:B------:R-:W-:Y:S04]  /*2930*/  BSSY B1, `(.L_x_58) ;  /* 0x0000006000017945 */ /* 0x000fe80003800000 */
[----:B------:R1:W-:Y:S01]  /*2940*/  @!P4 STG.E.U8 desc[UR36][R6.64+0x10], R3 ;  /* 0x000010030600c986 */ /* 0x0003e2000c101124 */
[----:B------:R-:W-:Y:S05]  /*2950*/  @P3 BRA `(.L_x_59) ;  /* 0x00000000000c3947 */ /* 0x000fea0003800000 */
[----:B--2---:R-:W1:Y:S02]  /*2960*/  LDG.E.U8 R157, desc[UR36][R10.64+0x11] ;  /* 0x000011240a9d7981 */ /* 0x004e64000c1e1100 */
[----:B-1----:R-:W-:-:S05]  /*2970*/  PRMT R3, R157, 0x8880, RZ ;  /* 0x000088809d037816 */ /* 0x002fca00000000ff */
[----:B------:R-:W-:-:S07]  /*2980*/  IMAD R12, R3, R156, RZ ;  /* 0x0000009c030c7224 */ /* 0x000fce00078e02ff */
.L_x_59:
[----:B------:R-:W-:Y:S05]  /*2990*/  BSYNC B1 ;  /* 0x0000000000017941 */ /* 0x000fea0003800000 */
.L_x_58:
[----:B------:R-:W-:Y:S01]  /*29a0*/  @!P3 IMAD R35, R35, R155, R12 ;  /* 0x0000009b2323b224 */ /* 0x000fe200078e020c */
[----:B------:R-:W-:Y:S04]  /*29b0*/  BSSY B1, `(.L_x_60) ;  /* 0x0000006000017945 */ /* 0x000fe80003800000 */
[----:B------:R0:W-:Y:S01]  /*29c0*/  @!P3 STG.E.U8 desc[UR36][R6.64+0x11], R35 ;  /* 0x000011230600b986 */ /* 0x0001e2000c101124 */
[----:B------:R-:W-:Y:S05]  /*29d0*/  @P5 BRA `(.L_x_61) ;  /* 0x00000000000c5947 */ /* 0x000fea0003800000 */
[----:B--2---:R-:W1:Y:S02]  /*29e0*/  LDG.E.U8 R157, desc[UR36][R8.64+0x18] ;  /* 0x00001824089d7981 */ /* 0x004e64000c1e1100 */
[----:B-1----:R-:W-:-:S05]  /*29f0*/  PRMT R3, R157, 0x8880, RZ ;  /* 0x000088809d037816 */ /* 0x002fca00000000ff */
[----:B------:R-:W-:-:S07]  /*2a00*/  IMAD R12, R3, R156, RZ ;  /* 0x0000009c030c7224 */ /* 0x000fce00078e02ff */
.L_x_61:
[----:B------:R-:W-:Y:S05]  /*2a10*/  BSYNC B1 ;  /* 0x0000000000017941 */ /* 0x000fea0003800000 */
.L_x_60:
[----:B-1----:R-:W-:Y:S01]  /*2a20*/  @!P5 IMAD R3, R36, R155, R12 ;  /* 0x0000009b2403d224 */ /* 0x002fe200078e020c */
[----:B------:R-:W-:Y:S04]  /*2a30*/  BSSY B1, `(.L_x_62) ;  /* 0x0000006000017945 */ /* 0x000fe80003800000 */
[----:B------:R1:W-:Y:S01]  /*2a40*/  @!P5 STG.E.U8 desc[UR36][R4.64+0x18], R3 ;  /* 0x000018030400d986 */ /* 0x0003e2000c101124 */
[----:B------:R-:W-:Y:S05]  /*2a50*/  @P2 BRA `(.L_x_63) ;  /* 0x00000000000c2947 */ /* 0x000fea0003800000 */
[----:B--2---:R-:W1:Y:S02]  /*2a60*/  LDG.E.U8 R157, desc[UR36][R8.64+0x19] ;  /* 0x00001924089d7981 */ /* 0x004e64000c1e1100 */
[----:B-1----:R-:W-:-:S05]  /*2a70*/  PRMT R3, R157, 0x8880, RZ ;  /* 0x000088809d037816 */ /* 0x002fca00000000ff */
[----:B------:R-:W-:-:S07]  /*2a80*/  IMAD R12, R3, R156, RZ ;  /* 0x0000009c030c7224 */ /* 0x000fce00078e02ff */
.L_x_63:
[----:B------:R-:W-:Y:S05]  /*2a90*/  BSYNC B1 ;  /* 0x0000000000017941 */ /* 0x000fea0003800000 */
.L_x_62:
        /* <DEDUP_REMOVED lines=11> */
.L_x_65:
[----:B------:R-:W-:Y:S05]  /*2b50*/  BSYNC B1 ;  /* 0x0000000000017941 */ /* 0x000fea0003800000 */
.L_x_64:
[----:B-1----:R-:W-:Y:S01]  /*2b60*/  @!P4 IMAD R3, R38, R155, R12 ;  /* 0x0000009b2603c224 */ /* 0x002fe200078e020c */
[----:B------:R-:W-:Y:S04]  /*2b70*/  BSSY B1, `(.L_x_66) ;  /* 0x0000006000017945 */ /* 0x000fe80003800000 */
[----:B------:R1:W-:Y:S01]  /*2b80*/  @!P4 STG.E.U8 desc[UR36][R6.64+0x18], R3 ;  /* 0x000018030600c986 */ /* 0x0003e2000c101124 */
[----:B------:R-:W-:Y:S05]  /*2b90*/  @P3 BRA `(.L_x_67) ;  /* 0x00000000000c3947 */ /* 0x000fea0003800000 */
[----:B--2---:R-:W1:Y:S02]  /*2ba0*/  LDG.E.U8 R157, desc[UR36][R10.64+0x19] ;  /* 0x000019240a9d7981 */ /* 0x004e64000c1e1100 */
[----:B-1----:R-:W-:-:S05]  /*2bb0*/  PRMT R3, R157, 0x8880, RZ ;  /* 0x000088809d037816 */ /* 0x002fca00000000ff */
[----:B------:R-:W-:-:S07]  /*2bc0*/  IMAD R12, R3, R156, RZ ;  /* 0x0000009c030c7224 */ /* 0x000fce00078e02ff */
.L_x_67:
[----:B------:R-:W-:Y:S05]  /*2bd0*/  BSYNC B1 ;  /* 0x0000000000017941 */ /* 0x000fea0003800000 */
.L_x_66:
[----:B------:R-:W-:Y:S01]  /*2be0*/  @!P3 IMAD R39, R39, R155, R12 ;  /* 0x0000009b2727b224 */ /* 0x000fe200078e020c */
[----:B------:R-:W-:Y:S04]  /*2bf0*/  BSSY B1, `(.L_x_68) ;  /* 0x0000006000017945 */ /* 0x000fe80003800000 */
[----:B------:R0:W-:Y:S01]  /*2c00*/  @!P3 STG.E.U8 desc[UR36][R6.64+0x19], R39 ;  /* 0x000019270600b986 */ /* 0x0001e2000c101124 */
[----:B------:R-:W-:Y:S05]  /*2c10*/  @P5 BRA `(.L_x_69) ;  /* 0x00000000000c5947 */ /* 0x000fea0003800000 */
[----:B--2---:R-:W1:Y:S02]  /*2c20*/  LDG.E.U8 R157, desc[UR36][R8.64+0x20] ;  /* 0x00002024089d7981 */ /* 0x004e64000c1e1100 */
[----:B-1----:R-:W-:-:S05]  /*2c30*/  PRMT R3, R157, 0x8880, RZ ;  /* 0x000088809d037816 */ /* 0x002fca00000000ff */
[----:B------:R-:W-:-:S07]  /*2c40*/  IMAD R12, R3, R156, RZ ;  /* 0x0000009c030c7224 */ /* 0x000fce00078e02ff */
.L_x_69:
[----:B------:R-:W-:Y:S05]  /*2c50*/  BSYNC B1 ;  /* 0x0000000000017941 */ /* 0x000fea0003800000 */
.L_x_68:
[----:B-1----:R-:W-:Y:S01]  /*2c60*/  @!P5 IMAD R3, R40, R155, R12 ;  /* 0x0000009b2803d224 */ /* 0x002fe200078e020c */
[----:B------:R-:W-:Y:S04]  /*2c70*/  BSSY B1, `(.L_x_70) ;  /* 0x0000006000017945 */ /* 0x000fe80003800000 */
[----:B------:R1:W-:Y:S01]  /*2c80*/  @!P5 STG.E.U8 desc[UR36][R4.64+0x20], R3 ;  /* 0x000020030400d986 */ /* 0x0003e2000c101124 */
[----:B------:R-:W-:Y:S05]  /*2c90*/  @P2 BRA `(.L_x_71) ;  /* 0x00000000000c2947 */ /* 0x000fea0003800000 */
[----:B--2---:R-:W1:Y:S02]  /*2ca0*/  LDG.E.U8 R157, desc[UR36][R8.64+0x21] ;  /* 0x00002124089d7981 */ /* 0x004e64000c1e1100 */
[----:B-1----:R-:W-:-:S05]  /*2cb0*/  PRMT R3, R157, 0x8880, RZ ;  /* 0x000088809d037816 */ /* 0x002fca00000000ff */
[----:B------:R-:W-:-:S07]  /*2cc0*/  IMAD R12, R3, R156, RZ ;  /* 0x0000009c030c7224 */ /* 0x000fce00078e02ff */
.L_x_71:
[----:B------:R-:W-:Y:S05]  /*2cd0*/  BSYNC B1 ;  /* 0x0000000000017941 */ /* 0x000fea0003800000 */
.L_x_70:
        /* <DEDUP_REMOVED lines=11> */
.L_x_73:
[----:B------:R-:W-:Y:S05]  /*2d90*/  BSYNC B1 ;  /* 0x0000000000017941 */ /* 0x000fea0003800000 */
.L_x_72:
[----:B-1----:R-:W-:Y:S01]  /*2da0*/  @!P4 IMAD R3, R42, R155, R12 ;  /* 0x0000009b2a03c224 */ /* 0x002fe200078e020c */
[----:B------:R-:W-:Y:S04]  /*2db0*/  BSSY B1, `(.L_x_74) ;  /* 0x0000006000017945 */ /* 0x000fe80003800000 */
[----:B------:R1:W-:Y:S01]  /*2dc0*/  @!P4 STG.E.U8 desc[UR36][R6.64+0x20], R3 ;  /* 0x000020030600c986 */ /* 0x0003e2000c101124 */
[----:B------:R-:W-:Y:S05]  /*2dd0*/  @P3 BRA `(.L_x_75) ;  /* 0x00000000000c3947 */ /* 0x000fea0003800000 */
[----:B--2---:R-:W1:Y:S02]  /*2de0*/  LDG.E.U8 R157, desc[UR36][R10.64+0x21] ;  /* 0x000021240a9d7981 */ /* 0x004e64000c1e1100 */
[----:B-1----:R-:W-:-:S05]  /*2df0*/  PRMT R3, R157, 0x8880, RZ ;  /* 0x000088809d037816 */ /* 0x002fca00000000ff */
[----:B------:R-:W-:-:S07]  /*2e00*/  IMAD R12, R3, R156, RZ ;  /* 0x0000009c030c7224 */ /* 0x000fce00078e02ff */
.L_x_75:
[----:B------:R-:W-:Y:S05]  /*2e10*/  BSYNC B1 ;  /* 0x0000000000017941 */ /* 0x000fea0003800000 */
.L_x_74:
[----:B------:R-:W-:Y:S01]  /*2e20*/  @!P3 IMAD R43, R43, R155, R12 ;  /* 0x0000009b2b2bb224 */ /* 0x000fe200078e020c */
[----:B------:R-:W-:Y:S04]  /*2e30*/  BSSY B1, `(.L_x_76) ;  /* 0x0000006000017945 */ /* 0x000fe80003800000 */
[----:B------:R0:W-:Y:S01]  /*2e40*/  @!P3 STG.E.U8 desc[UR36][R6.64+0x21], R43 ;  /* 0x0000212b0600b986 */ /* 0x0001e2000c101124 */
[----:B------:R-:W-:Y:S05]  /*2e50*/  @P5 BRA `(.L_x_77) ;  /* 0x00000000000c5947 */ /* 0x000fea0003800000 */
[----:B--2---:R-:W1:Y:S02]  /*2e60*/  LDG.E.U8 R157, desc[UR36][R8.64+0x28] ;  /* 0x00002824089d7981 */ /* 0x004e64000c1e1100 */
[----:B-1----:R-:W-:-:S05]  /*2e70*/  PRMT R3, R157, 0x8880, RZ ;  /* 0x000088809d037816 */ /* 0x002fca00000000ff */
[----:B------:R-:W-:-:S07]  /*2e80*/  IMAD R12, R3, R156, RZ ;  /* 0x0000009c030c7224 */ /* 0x000fce00078e02ff */
.L_x_77:
[----:B------:R-:W-:Y:S05]  /*2e90*/  BSYNC B1 ;  /* 0x0000000000017941 */ /* 0x000fea0003800000 */
.L_x_76:
[----:B-1----:R-:W-:Y:S01]  /*2ea0*/  @!P5 IMAD R3, R44, R155, R12 ;  /* 0x0000009b2c03d224 */ /* 0x002fe200078e020c */
[----:B------:R-:W-:Y:S04]  /*2eb0*/  BSSY B1, `(.L_x_78) ;  /* 0x0000006000017945 */ /* 0x000fe80003800000 */
[----:B------:R1:W-:Y:S01]  /*2ec0*/  @!P5 STG.E.U8 desc[UR36][R4.64+0x28], R3 ;  /* 0x000028030400d986 */ /* 0x0003e2000c101124 */
[----:B------:R-:W-:Y:S05]  /*2ed0*/  @P2 BRA `(.L_x_79) ;  /* 0x00000000000c2947 */ /* 0x000fea0003800000 */
[----:B--2---:R-:W1:Y:S02]  /*2ee0*/  LDG.E.U8 R157, desc[UR36][R8.64+0x29] ;  /* 0x00002924089d7981 */ /* 0x004e64000c1e1100 */
[----:B-1----:R-:W-:-:S05]  /*2ef0*/  PRMT R3, R157, 0x8880, RZ ;  /* 0x000088809d037816 */ /* 0x002fca00000000ff */
[----:B------:R-:W-:-:S07]  /*2f00*/  IMAD R12, R3, R156, RZ ;  /* 0x0000009c030c7224 */ /* 0x000fce00078e02ff */
.L_x_79:
[----:B------:R-:W-:Y:S05]  /*2f10*/  BSYNC B1 ;  /* 0x0000000000017941 */ /* 0x000fea0003800000 */
.L_x_78:
        /* <DEDUP_REMOVED lines=11> */
.L_x_81:
[----:B------:R-:W-:Y:S05]  /*2fd0*/  BSYNC B1 ;  /* 0x0000000000017941 */ /* 0x000fea0003800000 */
.L_x_80:
[----:B-1----:R-:W-:Y:S01]  /*2fe0*/  @!P4 IMAD R3, R46, R155, R12 ;  /* 0x0000009b2e03c224 */ /* 0x002fe200078e020c */
[----:B------:R-:W-:Y:S04]  /*2ff0*/  BSSY B1, `(.L_x_82) ;  /* 0x0000006000017945 */ /* 0x000fe80003800000 */
[----:B------:R1:W-:Y:S01]  /*3000*/  @!P4 STG.E.U8 desc[UR36][R6.64+0x28], R3 ;  /* 0x000028030600c986 */ /* 0x0003e2000c101124 */
[----:B------:R-:W-:Y:S05]  /*3010*/  @P3 BRA `(.L_x_83) ;  /* 0x00000000000c3947 */ /* 0x000fea0003800000 */
[----:B--2---:R-:W1:Y:S02]  /*3020*/  LDG.E.U8 R157, desc[UR36][R10.64+0x29] ;  /* 0x000029240a9d7981 */ /* 0x004e64000c1e1100 */
[----:B-1----:R-:W-:-:S05]  /*3030*/  PRMT R3, R157, 0x8880, RZ ;  /* 0x000088809d037816 */ /* 0x002fca00000000ff */
[----:B------:R-:W-:-:S07]  /*3040*/  IMAD R12, R3, R156, RZ ;  /* 0x0000009c030c7224 */ /* 0x000fce00078e02ff */
.L_x_83:
[----:B------:R-:W-:Y:S05]  /*3050*/  BSYNC B1 ;  /* 0x0000000000017941 */ /* 0x000fea0003800000 */
.L_x_82:
[----:B------:R-:W-:Y:S01]  /*3060*/  @!P3 IMAD R47, R47, R155, R12 ;  /* 0x0000009b2f2fb224 */ /* 0x000fe200078e020c */
[----:B------:R-:W-:Y:S04]  /*3070*/  BSSY B1, `(.L_x_84) ;  /* 0x0000006000017945 */ /* 0x000fe80003800000 */
[----:B------:R0:W-:Y:S01]  /*3080*/  @!P3 STG.E.U8 desc[UR36][R6.64+0x29], R47 ;  /* 0x0000292f0600b986 */ /* 0x0001e2000c101124 */
[----:B------:R-:W-:Y:S05]  /*3090*/  @P5 BRA `(.L_x_85) ;  /* 0x00000000000c5947 */ /* 0x000fea0003800000 */
[----:B--2---:R-:W1:Y:S02]  /*30a0*/  LDG.E.U8 R157, desc[UR36][R8.64+0x30] ;  /* 0x00003024089d7981 */ /* 0x004e64000c1e1100 */
[----:B-1----:R-:W-:-:S05]  /*30b0*/  PRMT R3, R157, 0x8880, RZ ;  /* 0x000088809d037816 */ /* 0x002fca00000000ff */
[----:B------:R-:W-:-:S07]  /*30c0*/  IMAD R12, R3, R156, RZ ;  /* 0x0000009c030c7224 */ /* 0x000fce00078e02ff */
.L_x_85:
[----:B------:R-:W-:Y:S05]  /*30d0*/  BSYNC B1 ;  /* 0x0000000000017941 */ /* 0x000fea0003800000 */
.L_x_84:
[----:B-1----:R-:W-:Y:S01]  /*30e0*/  @!P5 IMAD R3, R48, R155, R12 ;  /* 0x0000009b3003d224 */ /* 0x002fe200078e020c */
[----:B------:R-:W-:Y:S04]  /*30f0*/  BSSY B1, `(.L_x_86) ;  /* 0x0000006000017945 */ /* 0x000fe80003800000 */
[----:B------:R1:W-:Y:S01]  /*3100*/  @!P5 STG.E.U8 desc[UR36][R4.64+0x30], R3 ;  /* 0x000030030400d986 */ /* 0x0003e2000c101124 */
[----:B------:R-:W-:Y:S05]  /*3110*/  @P2 BRA `(.L_x_87) ;  /* 0x00000000000c2947 */ /* 0x000fea0003800000 */
[----:B--2---:R-:W1:Y:S02]  /*3120*/  LDG.E.U8 R157, desc[UR36][R8.64+0x31] ;  /* 0x00003124089d7981 */ /* 0x004e64000c1e1100 */
[----:B-1----:R-:W-:-:S05]  /*3130*/  PRMT R3, R157, 0x8880, RZ ;  /* 0x000088809d037816 */ /* 0x002fca00000000ff */
[----:B------:R-:W-:-:S07]  /*3140*/  IMAD R12, R3, R156, RZ ;  /* 0x0000009c030c7224 */ /* 0x000fce00078e02ff */
.L_x_87:
[----:B------:R-:W-:Y:S05]  /*3150*/  BSYNC B1 ;  /* 0x0000000000017941 */ /* 0x000fea0003800000 */
.L_x_86:
        /* <DEDUP_REMOVED lines=11> */
.L_x_89:
[----:B------:R-:W-:Y:S05]  /*3210*/  BSYNC B1 ;  /* 0x0000000000017941 */ /* 0x000fea0003800000 */
.L_x_88:
[----:B-1----:R-:W-:Y:S01]  /*3220*/  @!P4 IMAD R3, R50, R155, R12 ;  /* 0x0000009b3203c224 */ /* 0x002fe200078e020c */
[----:B------:R-:W-:Y:S04]  /*3230*/  BSSY B1, `(.L_x_90) ;  /* 0x0000006000017945 */ /* 0x000fe80003800000 */
[----:B------:R1:W-:Y:S01]  /*3240*/  @!P4 STG.E.U8 desc[UR36][R6.64+0x30], R3 ;  /* 0x000030030600c986 */ /* 0x0003e2000c101124 */
[----:B------:R-:W-:Y:S05]  /*3250*/  @P3 BRA `(.L_x_91) ;  /* 0x00000000000c3947 */ /* 0x000fea0003800000 */
[----:B--2---:R-:W1:Y:S02]  /*3260*/  LDG.E.U8 R157, desc[UR36][R10.64+0x31] ;  /* 0x000031240a9d7981 */ /* 0x004e64000c1e1100 */
[----:B-1----:R-:W-:-:S05]  /*3270*/  PRMT R3, R157, 0x8880, RZ ;  /* 0x000088809d037816 */ /* 0x002fca00000000ff */
[----:B------:R-:W-:-:S07]  /*3280*/  IMAD R12, R3, R156, RZ ;  /* 0x0000009c030c7224 */ /* 0x000fce00078e02ff */
.L_x_91:
[----:B------:R-:W-:Y:S05]  /*3290*/  BSYNC B1 ;  /* 0x0000000000017941 */ /* 0x000fea0003800000 */
.L_x_90:
[----:B------:R-:W-:Y:S01]  /*32a0*/  @!P3 IMAD R51, R51, R155, R12 ;  /* 0x0000009b3333b224 */ /* 0x000fe200078e020c */
[----:B------:R-:W-:Y:S04]  /*32b0*/  BSSY B1, `(.L_x_92) ;  /* 0x0000006000017945 */ /* 0x000fe80003800000 */
[----:B------:R0:W-:Y:S01]  /*32c0*/  @!P3 STG.E.U8 desc[UR36][R6.64+0x31], R51 ;  /* 0x000031330600b986 */ /* 0x0001e2000c101124 */
[----:B------:R-:W-:Y:S05]  /*32d0*/  @P5 BRA `(.L_x_93) ;  /* 0x00000000000c5947 */ /* 0x000fea0003800000 */
[----:B--2---:R-:W1:Y:S02]  /*32e0*/  LDG.E.U8 R157, desc[UR36][R8.64+0x38] ;  /* 0x00003824089d7981 */ /* 0x004e64000c1e1100 */
[----:B-1----:R-:W-:-:S05]  /*32f0*/  PRMT R3, R157, 0x8880, RZ ;  /* 0x000088809d037816 */ /* 0x002fca00000000ff */
[----:B------:R-:W-:-:S07]  /*3300*/  IMAD R12, R3, R156, RZ ;  /* 0x0000009c030c7224 */ /* 0x000fce00078e02ff */
.L_x_93:
[----:B------:R-:W-:Y:S05]  /*3310*/  BSYNC B1 ;  /* 0x0000000000017941 */ /* 0x000fea0003800000 */
.L_x_92:
[----:B-1----:R-:W-:Y:S01]  /*3320*/  @!P5 IMAD R3, R52, R155, R12 ;  /* 0x0000009b3403d224 */ /* 0x002fe200078e020c */
[----:B------:R-:W-:Y:S04]  /*3330*/  BSSY B1, `(.L_x_94) ;  /* 0x0000006000017945 */ /* 0x000fe80003800000 */
[----:B------:R1:W-:Y:S01]  /*3340*/  @!P5 STG.E.U8 desc[UR36][R4.64+0x38], R3 ;  /* 0x000038030400d986 */ /* 0x0003e2000c101124 */
[----:B------:R-:W-:Y:S05]  /*3350*/  @P2 BRA `(.L_x_95) ;  /* 0x00000000000c2947 */ /* 0x000fea0003800000 */
[----:B--2---:R-:W1:Y:S02]  /*3360*/  LDG.E.U8 R157, desc[UR36][R8.64+0x39] ;  /* 0x00003924089d7981 */ /* 0x004e64000c1e1100 */
[----:B-1----:R-:W-:-:S05]  /*3370*/  PRMT R3, R157, 0x8880, RZ ;  /* 0x000088809d037816 */ /* 0x002fca00000000ff */
[----:B------:R-:W-:-:S07]  /*3380*/  IMAD R12, R3, R156, RZ ;  /* 0x0000009c030c7224 */ /* 0x000fce00078e02ff */
.L_x_95:
[----:B------:R-:W-:Y:S05]  /*3390*/  BSYNC B1 ;  /* 0x0000000000017941 */ /* 0x000fea0003800000 */
.L_x_94:
        /* <DEDUP_REMOVED lines=11> */
.L_x_97:
[----:B------:R-:W-:Y:S05]  /*3450*/  BSYNC B1 ;  /* 0x0000000000017941 */ /* 0x000fea0003800000 */
.L_x_96:
[----:B-1----:R-:W-:Y:S01]  /*3460*/  @!P4 IMAD R3, R54, R155, R12 ;  /* 0x0000009b3603c224 */ /* 0x002fe200078e020c */
[----:B------:R-:W-:Y:S04]  /*3470*/  BSSY B1, `(.L_x_98) ;  /* 0x0000006000017945 */ /* 0x000fe80003800000 */
[----:B------:R1:W-:Y:S01]  /*3480*/  @!P4 STG.E.U8 desc[UR36][R6.64+0x38], R3 ;  /* 0x000038030600c986 */ /* 0x0003e2000c101124 */
[----:B------:R-:W-:Y:S05]  /*3490*/  @P3 BRA `(.L_x_99) ;  /* 0x00000000000c3947 */ /* 0x000fea0003800000 */
[----:B--2---:R-:W1:Y:S02]  /*34a0*/  LDG.E.U8 R157, desc[UR36][R10.64+0x39] ;  /* 0x000039240a9d7981 */ /* 0x004e64000c1e1100 */
[----:B-1----:R-:W-:-:S05]  /*34b0*/  PRMT R3, R157, 0x8880, RZ ;  /* 0x000088809d037816 */ /* 0x002fca00000000ff */
[----:B------:R-:W-:-:S07]  /*34c0*/  IMAD R12, R3, R156, RZ ;  /* 0x0000009c030c7224 */ /* 0x000fce00078e02ff */
.L_x_99:
[----:B------:R-:W-:Y:S05]  /*34d0*/  BSYNC B1 ;  /* 0x0000000000017941 */ /* 0x000fea0003800000 */
.L_x_98:
[----:B------:R-:W-:Y:S01]  /*34e0*/  @!P3 IMAD R55, R55, R155, R12 ;  /* 0x0000009b3737b224 */ /* 0x000fe200078e020c */
[----:B------:R-:W-:Y:S04]  /*34f0*/  BSSY B1, `(.L_x_100) ;  /* 0x0000006000017945 */ /* 0x000fe80003800000 */
[----:B------:R0:W-:Y:S01]  /*3500*/  @!P3 STG.E.U8 desc[UR36][R6.64+0x39], R55 ;  /* 0x000039370600b986 */ /* 0x0001e2000c101124 */
[----:B------:R-:W-:Y:S05]  /*3510*/  @P5 BRA `(.L_x_101) ;  /* 0x00000000000c5947 */ /* 0x000fea0003800000 */
[----:B--2---:R-:W1:Y:S02]  /*3520*/  LDG.E.U8 R157, desc[UR36][R8.64+0x40] ;  /* 0x00004024089d7981 */ /* 0x004e64000c1e1100 */
[----:B-1----:R-:W-:-:S05]  /*3530*/  PRMT R3, R157, 0x8880, RZ ;  /* 0x000088809d037816 */ /* 0x002fca00000000ff */
[----:B------:R-:W-:-:S07]  /*3540*/  IMAD R12, R3, R156, RZ ;  /* 0x0000009c030c7224 */ /* 0x000fce00078e02ff */
.L_x_101:
[----:B------:R-:W-:Y:S05]  /*3550*/  BSYNC B1 ;  /* 0x0000000000017941 */ /* 0x000fea0003800000 */
.L_x_100:
[----:B-1----:R-:W-:Y:S01]  /*3560*/  @!P5 IMAD R3, R56, R155, R12 ;  /* 0x0000009b3803d224 */ /* 0x002fe200078e020c */
[----:B------:R-:W-:Y:S04]  /*3570*/  BSSY B1, `(.L_x_102) ;  /* 0x0000006000017945 */ /* 0x000fe80003800000 */
[----:B------:R1:W-:Y:S01]  /*3580*/  @!P5 STG.E.U8 desc[UR36][R4.64+0x40], R3 ;  /* 0x000040030400d986 */ /* 0x0003e2000c101124 */
[----:B------:R-:W-:Y:S05]  /*3590*/  @P2 BRA `(.L_x_103) ;  /* 0x00000000000c2947 */ /* 0x000fea0003800000 */
[----:B--2---:R-:W1:Y:S02]  /*35a0*/  LDG.E.U8 R157, desc[UR36][R8.64+0x41] ;  /* 0x00004124089d7981 */ /* 0x004e64000c1e1100 */
[----:B-1----:R-:W-:-:S05]  /*35b0*/  PRMT R3, R157, 0x8880, RZ ;  /* 0x000088809d037816 */ /* 0x002fca00000000ff */
[----:B------:R-:W-:-:S07]  /*35c0*/  IMAD R12, R3, R156, RZ ;  /* 0x0000009c030c7224 */ /* 0x000fce00078e02ff */
.L_x_103:
[----:B------:R-:W-:Y:S05]  /*35d0*/  BSYNC B1 ;  /* 0x0000000000017941 */ /* 0x000fea0003800000 */
.L_x_102:
        /* <DEDUP_REMOVED lines=11> */
.L_x_105:
[----:B------:R-:W-:Y:S05]  /*3690*/  BSYNC B1 ;  /* 0x0000000000017941 */ /* 0x000fea0003800000 */
.L_x_104:
[----:B-1----:R-:W-:Y:S01]  /*36a0*/  @!P4 IMAD R3, R58, R155, R12 ;  /* 0x0000009b3a03c224 */ /* 0x002fe200078e020c */
[----:B------:R-:W-:Y:S04]  /*36b0*/  BSSY B1, `(.L_x_106) ;  /* 0x0000006000017945 */ /* 0x000fe80003800000 */
[----:B------:R1:W-:Y:S01]  /*36c0*/  @!P4 STG.E.U8 desc[UR36][R6.64+0x40], R3 ;  /* 0x000040030600c986 */ /* 0x0003e2000c101124 */
[----:B------:R-:W-:Y:S05]  /*36d0*/  @P3 BRA `(.L_x_107) ;  /* 0x00000000000c3947 */ /* 0x000fea0003800000 */
[----:B--2---:R-:W1:Y:S02]  /*36e0*/  LDG.E.U8 R157, desc[UR36][R10.64+0x41] ;  /* 0x000041240a9d7981 */ /* 0x004e64000c1e1100 */
[----:B-1----:R-:W-:-:S05]  /*36f0*/  PRMT R3, R157, 0x8880, RZ ;  /* 0x000088809d037816 */ /* 0x002fca00000000ff */
[----:B------:R-:W-:-:S07]  /*3700*/  IMAD R12, R3, R156, RZ ;  /* 0x0000009c030c7224 */ /* 0x000fce00078e02ff */
.L_x_107:
[----:B------:R-:W-:Y:S05]  /*3710*/  BSYNC B1 ;  /* 0x0000000000017941 */ /* 0x000fea0003800000 */
.L_x_106:
[----:B------:R-:W-:Y:S01]  /*3720*/  @!P3 IMAD R59, R59, R155, R12 ;  /* 0x0000009b3b3bb224 */ /* 0x000fe200078e020c */
[----:B------:R-:W-:Y:S04]  /*3730*/  BSSY B1, `(.L_x_108) ;  /* 0x0000006000017945 */ /* 0x000fe80003800000 */
[----:B------:R0:W-:Y:S01]  /*3740*/  @!P3 STG.E.U8 desc[UR36][R6.64+0x41], R59 ;  /* 0x0000413b0600b986 */ /* 0x0001e2000c101124 */
[----:B------:R-:W-:Y:S05]  /*3750*/  @P5 BRA `(.L_x_109) ;  /* 0x00000000000c5947 */ /* 0x000fea0003800000 */
[----:B--2---:R-:W1:Y:S02]  /*3760*/  LDG.E.U8 R157, desc[UR36][R8.64+0x48] ;  /* 0x00004824089d7981 */ /* 0x004e64000c1e1100 */
[----:B-1----:R-:W-:-:S05]  /*3770*/  PRMT R3, R157, 0x8880, RZ ;  /* 0x000088809d037816 */ /* 0x002fca00000000ff */
[----:B------:R-:W-:-:S07]  /*3780*/  IMAD R12, R3, R156, RZ ;  /* 0x0000009c030c7224 */ /* 0x000fce00078e02ff */
.L_x_109:
[----:B------:R-:W-:Y:S05]  /*3790*/  BSYNC B1 ;  /* 0x0000000000017941 */ /* 0x000fea0003800000 */
.L_x_108:
[----:B-1----:R-:W-:Y:S01]  /*37a0*/  @!P5 IMAD R3, R60, R155, R12 ;  /* 0x0000009b3c03d224 */ /* 0x002fe200078e020c */
[----:B------:R-:W-:Y:S04]  /*37b0*/  BSSY B1, `(.L_x_110) ;  /* 0x0000006000017945 */ /* 0x000fe80003800000 */
[----:B------:R1:W-:Y:S01]  /*37c0*/  @!P5 STG.E.U8 desc[UR36][R4.64+0x48], R3 ;  /* 0x000048030400d986 */ /* 0x0003e2000c101124 */
[----:B------:R-:W-:Y:S05]  /*37d0*/  @P2 BRA `(.L_x_111) ;  /* 0x00000000000c2947 */ /* 0x000fea0003800000 */
[----:B--2---:R-:W1:Y:S02]  /*37e0*/  LDG.E.U8 R157, desc[UR36][R8.64+0x49] ;  /* 0x00004924089d7981 */ /* 0x004e64000c1e1100 */
[----:B-1----:R-:W-:-:S05]  /*37f0*/  PRMT R3, R157, 0x8880, RZ ;  /* 0x000088809d037816 */ /* 0x002fca00000000ff */
[----:B------:R-:W-:-:S07]  /*3800*/  IMAD R12, R3, R156, RZ ;  /* 0x0000009c030c7224 */ /* 0x000fce00078e02ff */
.L_x_111:
[----:B------:R-:W-:Y:S05]  /*3810*/  BSYNC B1 ;  /* 0x0000000000017941 */ /* 0x000fea0003800000 */
.L_x_110:
        /* <DEDUP_REMOVED lines=11> */
.L_x_113:
[----:B------:R-:W-:Y:S05]  /*38d0*/  BSYNC B1 ;  /* 0x0000000000017941 */ /* 0x000fea0003800000 */
.L_x_112:
[----:B-1----:R-:W-:Y:S01]  /*38e0*/  @!P4 IMAD R3, R62, R155, R12 ;  /* 0x0000009b3e03c224 */ /* 0x002fe200078e020c */
[----:B------:R-:W-:Y:S04]  /*38f0*/  BSSY B1, `(.L_x_114) ;  /* 0x0000006000017945 */ /* 0x000fe80003800000 */
[----:B------:R1:W-:Y:S01]  /*3900*/  @!P4 STG.E.U8 desc[UR36][R6.64+0x48], R3 ;  /* 0x000048030600c986 */ /* 0x0003e2000c101124 */
[----:B------:R-:W-:Y:S05]  /*3910*/  @P3 BRA `(.L_x_115) ;  /* 0x00000000000c3947 */ /* 0x000fea0003800000 */
[----:B--2---:R-:W1:Y:S02]  /*3920*/  LDG.E.U8 R157, desc[UR36][R10.64+0x49] ;  /* 0x000049240a9d7981 */ /* 0x004e64000c1e1100 */
[----:B-1----:R-:W-:-:S05]  /*3930*/  PRMT R3, R157, 0x8880, RZ ;  /* 0x000088809d037816 */ /* 0x002fca00000000ff */
[----:B------:R-:W-:-:S07]  /*3940*/  IMAD R12, R3, R156, RZ ;  /* 0x0000009c030c7224 */ /* 0x000fce00078e02ff */
.L_x_115:
[----:B------:R-:W-:Y:S05]  /*3950*/  BSYNC B1 ;  /* 0x0000000000017941 */ /* 0x000fea0003800000 */
.L_x_114:
[----:B------:R-:W-:Y:S01]  /*3960*/  @!P3 IMAD R63, R63, R155, R12 ;  /* 0x0000009b3f3fb224 */ /* 0x000fe200078e020c */
[----:B------:R-:W-:Y:S04]  /*3970*/  BSSY B1, `(.L_x_116) ;  /* 0x0000006000017945 */ /* 0x000fe80003800000 */
[----:B------:R0:W-:Y:S01]  /*3980*/  @!P3 STG.E.U8 desc[UR36][R6.64+0x49], R63 ;  /* 0x0000493f0600b986 */ /* 0x0001e2000c101124 */
[----:B------:R-:W-:Y:S05]  /*3990*/  @P5 BRA `(.L_x_117) ;  /* 0x00000000000c5947 */ /* 0x000fea0003800000 */
[----:B--2---:R-:W1:Y:S02]  /*39a0*/  LDG.E.U8 R157, desc[UR36][R8.64+0x50] ;  /* 0x00005024089d7981 */ /* 0x004e64000c1e1100 */
[----:B-1----:R-:W-:-:S05]  /*39b0*/  PRMT R3, R157, 0x8880, RZ ;  /* 0x000088809d037816 */ /* 0x002fca00000000ff */
[----:B------:R-:W-:-:S07]  /*39c0*/  IMAD R12, R3, R156, RZ ;  /* 0x0000009c030c7224 */ /* 0x000fce00078e02ff */
.L_x_117:
[----:B------:R-:W-:Y:S05]  /*39d0*/  BSYNC B1 ;  /* 0x0000000000017941 */ /* 0x000fea0003800000 */
.L_x_116:
[----:B-1----:R-:W-:Y:S01]  /*39e0*/  @!P5 IMAD R3, R64, R155, R12 ;  /* 0x0000009b4003d224 */ /* 0x002fe200078e020c */
[----:B------:R-:W-:Y:S04]  /*39f0*/  BSSY B1, `(.L_x_118) ;  /* 0x0000006000017945 */ /* 0x000fe80003800000 */
[----:B------:R1:W-:Y:S01]  /*3a00*/  @!P5 STG.E.U8 desc[UR36][R4.64+0x50], R3 ;  /* 0x000050030400d986 */ /* 0x0003e2000c101124 */
[----:B------:R-:W-:Y:S05]  /*3a10*/  @P2 BRA `(.L_x_119) ;  /* 0x00000000000c2947 */ /* 0x000fea0003800000 */
[----:B--2---:R-:W1:Y:S02]  /*3a20*/  LDG.E.U8 R157, desc[UR36][R8.64+0x51] ;  /* 0x00005124089d7981 */ /* 0x004e64000c1e1100 */
[----:B-1----:R-:W-:-:S05]  /*3a30*/  PRMT R3, R157, 0x8880, RZ ;  /* 0x000088809d037816 */ /* 0x002fca00000000ff */
[----:B------:R-:W-:-:S07]  /*3a40*/  IMAD R12, R3, R156, RZ ;  /* 0x0000009c030c7224 */ /* 0x000fce00078e02ff */
.L_x_119:
[----:B------:R-:W-:Y:S05]  /*3a50*/  BSYNC B1 ;  /* 0x0000000000017941 */ /* 0x000fea0003800000 */
.L_x_118:
        /* <DEDUP_REMOVED lines=11> */
.L_x_121:
[----:B------:R-:W-:Y:S05]  /*3b10*/  BSYNC B1 ;  /* 0x0000000000017941 */ /* 0x000fea0003800000 */
.L_x_120:
[----:B-1----:R-:W-:Y:S01]  /*3b20*/  @!P4 IMAD R3, R66, R155, R12 ;  /* 0x0000009b4203c224 */ /* 0x002fe200078e020c */
[----:B------:R-:W-:Y:S04]  /*3b30*/  BSSY B1, `(.L_x_122) ;  /* 0x0000006000017945 */ /* 0x000fe80003800000 */
[----:B------:R1:W-:Y:S01]  /*3b40*/  @!P4 STG.E.U8 desc[UR36][R6.64+0x50], R3 ;  /* 0x000050030600c986 */ /* 0x0003e2000c101124 */
[----:B------:R-:W-:Y:S05]  /*3b50*/  @P3 BRA `(.L_x_123) ;  /* 0x00000000000c3947 */ /* 0x000fea0003800000 */
[----:B--2---:R-:W1:Y:S02]  /*3b60*/  LDG.E.U8 R157, desc[UR36][R10.64+0x51] ;  /* 0x000051240a9d7981 */ /* 0x004e64000c1e1100 */
[----:B-1----:R-:W-:-:S05]  /*3b70*/  PRMT R3, R157, 0x8880, RZ ;  /* 0x000088809d037816 */ /* 0x002fca00000000ff */
[----:B------:R-:W-:-:S07]  /*3b80*/  IMAD R12, R3, R156, RZ ;  /* 0x0000009c030c7224 */ /* 0x000fce00078e02ff */
.L_x_123:
[----:B------:R-:W-:Y:S05]  /*3b90*/  BSYNC B1 ;  /* 0x0000000000017941 */ /* 0x000fea0003800000 */
.L_x_122:
[----:B------:R-:W-:Y:S01]  /*3ba0*/  @!P3 IMAD R67, R67, R155, R12 ;  /* 0x0000009b4343b224 */ /* 0x000fe200078e020c */
[----:B------:R-:W-:Y:S04]  /*3bb0*/  BSSY B1, `(.L_x_124) ;  /* 0x0000006000017945 */ /* 0x000fe80003800000 */
[----:B------:R0:W-:Y:S01]  /*3bc0*/  @!P3 STG.E.U8 desc[UR36][R6.64+0x51], R67 ;  /* 0x000051430600b986 */ /* 0x0001e2000c101124 */
[----:B------:R-:W-:Y:S05]  /*3bd0*/  @P5 BRA `(.L_x_125) ;  /* 0x00000000000c5947 */ /* 0x000fea0003800000 */
[----:B--2---:R-:W1:Y:S02]  /*3be0*/  LDG.E.U8 R157, desc[UR36][R8.64+0x58] ;  /* 0x00005824089d7981 */ /* 0x004e64000c1e1100 */
[----:B-1----:R-:W-:-:S05]  /*3bf0*/  PRMT R3, R157, 0x8880, RZ ;  /* 0x000088809d037816 */ /* 0x002fca00000000ff */
[----:B------:R-:W-:-:S07]  /*3c00*/  IMAD R12, R3, R156, RZ ;  /* 0x0000009c030c7224 */ /* 0x000fce00078e02ff */
.L_x_125:
[----:B------:R-:W-:Y:S05]  /*3c10*/  BSYNC B1 ;  /* 0x0000000000017941 */ /* 0x000fea0003800000 */
.L_x_124:
[----:B-1----:R-:W-:Y:S01]  /*3c20*/  @!P5 IMAD R3, R68, R155, R12 ;  /* 0x0000009b4403d224 */ /* 0x002fe200078e020c */
[----:B------:R-:W-:Y:S04]  /*3c30*/  BSSY B1, `(.L_x_126) ;  /* 0x0000006000017945 */ /* 0x000fe80003800000 */
[----:B------:R1:W-:Y:S01]  /*3c40*/  @!P5 STG.E.U8 desc[UR36][R4.64+0x58], R3 ;  /* 0x000058030400d986 */ /* 0x0003e2000c101124 */
[----:B------:R-:W-:Y:S05]  /*3c50*/  @P2 BRA `(.L_x_127) ;  /* 0x00000000000c2947 */ /* 0x000fea0003800000 */
[----:B--2---:R-:W1:Y:S02]  /*3c60*/  LDG.E.U8 R157, desc[UR36][R8.64+0x59] ;  /* 0x00005924089d7981 */ /* 0x004e64000c1e1100 */
[----:B-1----:R-:W-:-:S05]  /*3c70*/  PRMT R3, R157, 0x8880, RZ ;  /* 0x000088809d037816 */ /* 0x002fca00000000ff */
[----:B------:R-:W-:-:S07]  /*3c80*/  IMAD R12, R3, R156, RZ ;  /* 0x0000009c030c7224 */ /* 0x000fce00078e02ff */
.L_x_127:
[----:B------:R-:W-:Y:S05]  /*3c90*/  BSYNC B1 ;  /* 0x0000000000017941 */ /* 0x000fea0003800000 */
.L_x_126:
        /* <DEDUP_REMOVED lines=11> */
.L_x_129:
[----:B------:R-:W-:Y:S05]  /*3d50*/  BSYNC B1 ;  /* 0x0000000000017941 */ /* 0x000fea0003800000 */
.L_x_128:
[----:B-1----:R-:W-:Y:S01]  /*3d60*/  @!P4 IMAD R3, R70, R155, R12 ;  /* 0x0000009b4603c224 */ /* 0x002fe200078e020c */
[----:B------:R-:W-:Y:S04]  /*3d70*/  BSSY B1, `(.L_x_130) ;  /* 0x0000006000017945 */ /* 0x000fe80003800000 */
[----:B------:R1:W-:Y:S01]  /*3d80*/  @!P4 STG.E.U8 desc[UR36][R6.64+0x58], R3 ;  /* 0x000058030600c986 */ /* 0x0003e2000c101124 */
[----:B------:R-:W-:Y:S05]  /*3d90*/  @P3 BRA `(.L_x_131) ;  /* 0x00000000000c3947 */ /* 0x000fea0003800000 */
[----:B--2---:R-:W1:Y:S02]  /*3da0*/  LDG.E.U8 R157, desc[UR36][R10.64+0x59] ;  /* 0x000059240a9d7981 */ /* 0x004e64000c1e1100 */
[----:B-1----:R-:W-:-:S05]  /*3db0*/  PRMT R3, R157, 0x8880, RZ ;  /* 0x000088809d037816 */ /* 0x002fca00000000ff */
[----:B------:R-:W-:-:S07]  /*3dc0*/  IMAD R12, R3, R156, RZ ;  /* 0x0000009c030c7224 */ /* 0x000fce00078e02ff */
.L_x_131:
[----:B------:R-:W-:Y:S05]  /*3dd0*/  BSYNC B1 ;  /* 0x0000000000017941 */ /* 0x000fea0003800000 */
.L_x_130:
[----:B------:R-:W-:Y:S01]  /*3de0*/  @!P3 IMAD R71, R71, R155, R12 ;  /* 0x0000009b4747b224 */ /* 0x000fe200078e020c */
[----:B------:R-:W-:Y:S04]  /*3df0*/  BSSY B1, `(.L_x_132) ;  /* 0x0000006000017945 */ /* 0x000fe80003800000 */
[----:B------:R0:W-:Y:S01]  /*3e00*/  @!P3 STG.E.U8 desc[UR36][R6.64+0x59], R71 ;  /* 0x000059470600b986 */ /* 0x0001e2000c101124 */
[----:B------:R-:W-:Y:S05]  /*3e10*/  @P5 BRA `(.L_x_133) ;  /* 0x00000000000c5947 */ /* 0x000fea0003800000 */
[----:B--2---:R-:W1:Y:S02]  /*3e20*/  LDG.E.U8 R157, desc[UR36][R8.64+0x60] ;  /* 0x00006024089d7981 */ /* 0x004e64000c1e1100 */
[----:B-1----:R-:W-:-:S05]  /*3e30*/  PRMT R3, R157, 0x8880, RZ ;  /* 0x000088809d037816 */ /* 0x002fca00000000ff */
[----:B------:R-:W-:-:S07]  /*3e40*/  IMAD R12, R3, R156, RZ ;  /* 0x0000009c030c7224 */ /* 0x000fce00078e02ff */
.L_x_133:
[----:B------:R-:W-:Y:S05]  /*3e50*/  BSYNC B1 ;  /* 0x0000000000017941 */ /* 0x000fea0003800000 */
.L_x_132:
[----:B-1----:R-:W-:Y:S01]  /*3e60*/  @!P5 IMAD R3, R72, R155, R12 ;  /* 0x0000009b4803d224 */ /* 0x002fe200078e020c */
[----:B------:R-:W-:Y:S04]  /*3e70*/  BSSY B1, `(.L_x_134) ;  /* 0x0000006000017945 */ /* 0x000fe80003800000 */
[----:B------:R1:W-:Y:S01]  /*3e80*/  @!P5 STG.E.U8 desc[UR36][R4.64+0x60], R3 ;  /* 0x000060030400d986 */ /* 0x0003e2000c101124 */
[----:B------:R-:W-:Y:S05]  /*3e90*/  @P2 BRA `(.L_x_135) ;  /* 0x00000000000c2947 */ /* 0x000fea0003800000 */
[----:B--2---:R-:W1:Y:S02]  /*3ea0*/  LDG.E.U8 R157, desc[UR36][R8.64+0x61] ;  /* 0x00006124089d7981 */ /* 0x004e64000c1e1100 */
[----:B-1----:R-:W-:-:S05]  /*3eb0*/  PRMT R3, R157, 0x8880, RZ ;  /* 0x000088809d037816 */ /* 0x002fca00000000ff */
[----:B------:R-:W-:-:S07]  /*3ec0*/  IMAD R12, R3, R156, RZ ;  /* 0x0000009c030c7224 */ /* 0x000fce00078e02ff */
.L_x_135:
[----:B------:R-:W-:Y:S05]  /*3ed0*/  BSYNC B1 ;  /* 0x0000000000017941 */ /* 0x000fea0003800000 */
.L_x_134:
        /* <DEDUP_REMOVED lines=11> */
.L_x_137:
[----:B------:R-:W-:Y:S05]  /*3f90*/  BSYNC B1 ;  /* 0x0000000000017941 */ /* 0x000fea0003800000 */
.L_x_136:
[----:B-1----:R-:W-:Y:S01]  /*3fa0*/  @!P4 IMAD R3, R74, R155, R12 ;  /* 0x0000009b4a03c224 */ /* 0x002fe200078e020c */
[----:B------:R-:W-:Y:S04]  /*3fb0*/  BSSY B1, `(.L_x_138) ;  /* 0x0000006000017945 */ /* 0x000fe80003800000 */
[----:B------:R1:W-:Y:S01]  /*3fc0*/  @!P4 STG.E.U8 desc[UR36][R6.64+0x60], R3 ;  /* 0x000060030600c986 */ /* 0x0003e2000c101124 */
[----:B------:R-:W-:Y:S05]  /*3fd0*/  @P3 BRA `(.L_x_139) ;  /* 0x00000000000c3947 */ /* 0x000fea0003800000 */
[----:B--2---:R-:W1:Y:S02]  /*3fe0*/  LDG.E.U8 R157, desc[UR36][R10.64+0x61] ;  /* 0x000061240a9d7981 */ /* 0x004e64000c1e1100 */
[----:B-1----:R-:W-:-:S05]  /*3ff0*/  PRMT R3, R157, 0x8880, RZ ;  /* 0x000088809d037816 */ /* 0x002fca00000000ff */
[----:B------:R-:W-:-:S07]  /*4000*/  IMAD R12, R3, R156, RZ ;  /* 0x0000009c030c7224 */ /* 0x000fce00078e02ff */
.L_x_139:
[----:B------:R-:W-:Y:S05]  /*4010*/  BSYNC B1 ;  /* 0x0000000000017941 */ /* 0x000fea0003800000 */
.L_x_138:
[----:B------:R-:W-:Y:S01]  /*4020*/  @!P3 IMAD R75, R75, R155, R12 ;  /* 0x0000009b4b4bb224 */ /* 0x000fe200078e020c */
[----:B------:R-:W-:Y:S04]  /*4030*/  BSSY B1, `(.L_x_140) ;  /* 0x0000006000017945 */ /* 0x000fe80003800000 */
[----:B------:R0:W-:Y:S01]  /*4040*/  @!P3 STG.E.U8 desc[UR36][R6.64+0x61], R75 ;  /* 0x0000614b0600b986 */ /* 0x0001e2000c101124 */
[----:B------:R-:W-:Y:S05]  /*4050*/  @P5 BRA `(.L_x_141) ;  /* 0x00000000000c5947 */ /* 0x000fea0003800000 */
[----:B--2---:R-:W1:Y:S02]  /*4060*/  LDG.E.U8 R157, desc[UR36][R8.64+0x68] ;  /* 0x00006824089d7981 */ /* 0x004e64000c1e1100 */
[----:B-1----:R-:W-:-:S05]  /*4070*/  PRMT R3, R157, 0x8880, RZ ;  /* 0x000088809d037816 */ /* 0x002fca00000000ff */
[----:B------:R-:W-:-:S07]  /*4080*/  IMAD R12, R3, R156, RZ ;  /* 0x0000009c030c7224 */ /* 0x000fce00078e02ff */
.L_x_141:
[----:B------:R-:W-:Y:S05]  /*4090*/  BSYNC B1 ;  /* 0x0000000000017941 */ /* 0x000fea0003800000 */
.L_x_140:
[----:B-1----:R-:W-:Y:S01]  /*40a0*/  @!P5 IMAD R3, R76, R155, R12 ;  /* 0x0000009b4c03d224 */ /* 0x002fe200078e020c */
[----:B------:R-:W-:Y:S04]  /*40b0*/  BSSY B1, `(.L_x_142) ;  /* 0x0000006000017945 */ /* 0x000fe80003800000 */
[----:B------:R1:W-:Y:S01]  /*40c0*/  @!P5 STG.E.U8 desc[UR36][R4.64+0x68], R3 ;  /* 0x000068030400d986 */ /* 0x0003e2000c101124 */
[----:B------:R-:W-:Y:S05]  /*40d0*/  @P2 BRA `(.L_x_143) ;  /* 0x00000000000c2947 */ /* 0x000fea0003800000 */
[----:B--2---:R-:W1:Y:S02]  /*40e0*/  LDG.E.U8 R157, desc[UR36][R8.64+0x69] ;  /* 0x00006924089d7981 */ /* 0x004e64000c1e1100 */
[----:B-1----:R-:W-:-:S05]  /*40f0*/  PRMT R3, R157, 0x8880, RZ ;  /* 0x000088809d037816 */ /* 0x002fca00000000ff */
[----:B------:R-:W-:-:S07]  /*4100*/  IMAD R12, R3, R156, RZ ;  /* 0x0000009c030c7224 */ /* 0x000fce00078e02ff */
.L_x_143:
[----:B------:R-:W-:Y:S05]  /*4110*/  BSYNC B1 ;  /* 0x0000000000017941 */ /* 0x000fea0003800000 */
.L_x_142:
        /* <DEDUP_REMOVED lines=11> */
.L_x_145:
[----:B------:R-:W-:Y:S05]  /*41d0*/  BSYNC B1 ;  /* 0x0000000000017941 */ /* 0x000fea0003800000 */
.L_x_144:
[----:B-1----:R-:W-:Y:S01]  /*41e0*/  @!P4 IMAD R3, R78, R155, R12 ;  /* 0x0000009b4e03c224 */ /* 0x002fe200078e020c */
[----:B------:R-:W-:Y:S04]  /*41f0*/  BSSY B1, `(.L_x_146) ;  /* 0x0000006000017945 */ /* 0x000fe80003800000 */
[----:B------:R1:W-:Y:S01]  /*4200*/  @!P4 STG.E.U8 desc[UR36][R6.64+0x68], R3 ;  /* 0x000068030600c986 */ /* 0x0003e2000c101124 */
[----:B------:R-:W-:Y:S05]  /*4210*/  @P3 BRA `(.L_x_147) ;  /* 0x00000000000c3947 */ /* 0x000fea0003800000 */
[----:B--2---:R-:W1:Y:S02]  /*4220*/  LDG.E.U8 R157, desc[UR36][R10.64+0x69] ;  /* 0x000069240a9d7981 */ /* 0x004e64000c1e1100 */
[----:B-1----:R-:W-:-:S05]  /*4230*/  PRMT R3, R157, 0x8880, RZ ;  /* 0x000088809d037816 */ /* 0x002fca00000000ff */
[----:B------:R-:W-:-:S07]  /*4240*/  IMAD R12, R3, R156, RZ ;  /* 0x0000009c030c7224 */ /* 0x000fce00078e02ff */
.L_x_147:
[----:B------:R-:W-:Y:S05]  /*4250*/  BSYNC B1 ;  /* 0x0000000000017941 */ /* 0x000fea0003800000 */
.L_x_146:
[----:B------:R-:W-:Y:S01]  /*4260*/  @!P3 IMAD R79, R79, R155, R12 ;  /* 0x0000009b4f4fb224 */ /* 0x000fe200078e020c */
[----:B------:R-:W-:Y:S04]  /*4270*/  BSSY B1, `(.L_x_148) ;  /* 0x0000006000017945 */ /* 0x000fe80003800000 */
[----:B------:R0:W-:Y:S01]  /*4280*/  @!P3 STG.E.U8 desc[UR36][R6.64+0x69], R79 ;  /* 0x0000694f0600b986 */ /* 0x0001e2000c101124 */
[----:B------:R-:W-:Y:S05]  /*4290*/  @P5 BRA `(.L_x_149) ;  /* 0x00000000000c5947 */ /* 0x000fea0003800000 */
[----:B--2---:R-:W1:Y:S02]  /*42a0*/  LDG.E.U8 R157, desc[UR36][R8.64+0x70] ;  /* 0x00007024089d7981 */ /* 0x004e64000c1e1100 */
[----:B-1----:R-:W-:-:S05]  /*42b0*/  PRMT R3, R157, 0x8880, RZ ;  /* 0x000088809d037816 */ /* 0x002fca00000000ff */
[----:B------:R-:W-:-:S07]  /*42c0*/  IMAD R12, R3, R156, RZ ;  /* 0x0000009c030c7224 */ /* 0x000fce00078e02ff */
.L_x_149:
[----:B------:R-:W-:Y:S05]  /*42d0*/  BSYNC B1 ;  /* 0x0000000000017941 */ /* 0x000fea0003800000 */
.L_x_148:
[----:B-1----:R-:W-:Y:S01]  /*42e0*/  @!P5 IMAD R3, R80, R155, R12 ;  /* 0x0000009b5003d224 */ /* 0x002fe200078e020c */
[----:B------:R-:W-:Y:S04]  /*42f0*/  BSSY B1, `(.L_x_150) ;  /* 0x0000006000017945 */ /* 0x000fe80003800000 */
[----:B------:R1:W-:Y:S01]  /*4300*/  @!P5 STG.E.U8 desc[UR36][R4.64+0x70], R3 ;  /* 0x000070030400d986 */ /* 0x0003e2000c101124 */
[----:B------:R-:W-:Y:S05]  /*4310*/  @P2 BRA `(.L_x_151) ;  /* 0x00000000000c2947 */ /* 0x000fea0003800000 */
[----:B--2---:R-:W1:Y:S02]  /*4320*/  LDG.E.U8 R157, desc[UR36][R8.64+0x71] ;  /* 0x00007124089d7981 */ /* 0x004e64000c1e1100 */
[----:B-1----:R-:W-:-:S05]  /*4330*/  PRMT R3, R157, 0x8880, RZ ;  /* 0x000088809d037816 */ /* 0x002fca00000000ff */
[----:B------:R-:W-:-:S07]  /*4340*/  IMAD R12, R3, R156, RZ ;  /* 0x0000009c030c7224 */ /* 0x000fce00078e02ff */
.L_x_151:
[----:B------:R-:W-:Y:S05]  /*4350*/  BSYNC B1 ;  /* 0x0000000000017941 */ /* 0x000fea0003800000 */
.L_x_150:
        /* <DEDUP_REMOVED lines=11> */
.L_x_153:
[----:B------:R-:W-:Y:S05]  /*4410*/  BSYNC B1 ;  /* 0x0000000000017941 */ /* 0x000fea0003800000 */
.L_x_152:
[----:B-1----:R-:W-:Y:S01]  /*4420*/  @!P4 IMAD R3, R82, R155, R12 ;  /* 0x0000009b5203c224 */ /* 0x002fe200078e020c */
[----:B------:R-:W-:Y:S04]  /*4430*/  BSSY B1, `(.L_x_154) ;  /* 0x0000006000017945 */ /* 0x000fe80003800000 */
[----:B------:R1:W-:Y:S01]  /*4440*/  @!P4 STG.E.U8 desc[UR36][R6.64+0x70], R3 ;  /* 0x000070030600c986 */ /* 0x0003e2000c101124 */
[----:B------:R-:W-:Y:S05]  /*4450*/  @P3 BRA `(.L_x_155) ;  /* 0x00000000000c3947 */ /* 0x000fea0003800000 */
[----:B--2---:R-:W1:Y:S02]  /*4460*/  LDG.E.U8 R157, desc[UR36][R10.64+0x71] ;  /* 0x000071240a9d7981 */ /* 0x004e64000c1e1100 */
[----:B-1----:R-:W-:-:S05]  /*4470*/  PRMT R3, R157, 0x8880, RZ ;  /* 0x000088809d037816 */ /* 0x002fca00000000ff */
[----:B------:R-:W-:-:S07]  /*4480*/  IMAD R12, R3, R156, RZ ;  /* 0x0000009c030c7224 */ /* 0x000fce00078e02ff */
.L_x_155:
[----:B------:R-:W-:Y:S05]  /*4490*/  BSYNC B1 ;  /* 0x0000000000017941 */ /* 0x000fea0003800000 */
.L_x_154:
[----:B------:R-:W-:Y:S01]  /*44a0*/  @!P3 IMAD R83, R83, R155, R12 ;  /* 0x0000009b5353b224 */ /* 0x000fe200078e020c */
[----:B------:R-:W-:Y:S04]  /*44b0*/  BSSY B1, `(.L_x_156) ;  /* 0x0000006000017945 */ /* 0x000fe80003800000 */
[----:B------:R0:W-:Y:S01]  /*44c0*/  @!P3 STG.E.U8 desc[UR36][R6.64+0x71], R83 ;  /* 0x000071530600b986 */ /* 0x0001e2000c101124 */
[----:B------:R-:W-:Y:S05]  /*44d0*/  @P5 BRA `(.L_x_157) ;  /* 0x00000000000c5947 */ /* 0x000fea0003800000 */
[----:B--2---:R-:W1:Y:S02]  /*44e0*/  LDG.E.U8 R157, desc[UR36][R8.64+0x78] ;  /* 0x00007824089d7981 */ /* 0x004e64000c1e1100 */
[----:B-1----:R-:W-:-:S05]  /*44f0*/  PRMT R3, R157, 0x8880, RZ ;  /* 0x000088809d037816 */ /* 0x002fca00000000ff */
[----:B------:R-:W-:-:S07]  /*4500*/  IMAD R12, R3, R156, RZ ;  /* 0x0000009c030c7224 */ /* 0x000fce00078e02ff */
.L_x_157:
[----:B------:R-:W-:Y:S05]  /*4510*/  BSYNC B1 ;  /* 0x0000000000017941 */ /* 0x000fea0003800000 */
.L_x_156:
[----:B-1----:R-:W-:Y:S01]  /*4520*/  @!P5 IMAD R3, R84, R155, R12 ;  /* 0x0000009b5403d224 */ /* 0x002fe200078e020c */
[----:B------:R-:W-:Y:S04]  /*4530*/  BSSY B1, `(.L_x_158) ;  /* 0x0000006000017945 */ /* 0x000fe80003800000 */
[----:B------:R1:W-:Y:S01]  /*4540*/  @!P5 STG.E.U8 desc[UR36][R4.64+0x78], R3 ;  /* 0x000078030400d986 */ /* 0x0003e2000c101124 */
[----:B------:R-:W-:Y:S05]  /*4550*/  @P2 BRA `(.L_x_159) ;  /* 0x00000000000c2947 */ /* 0x000fea0003800000 */
[----:B--2---:R-:W1:Y:S02]  /*4560*/  LDG.E.U8 R157, desc[UR36][R8.64+0x79] ;  /* 0x00007924089d7981 */ /* 0x004e64000c1e1100 */
[----:B-1----:R-:W-:-:S05]  /*4570*/  PRMT R3, R157, 0x8880, RZ ;  /* 0x000088809d037816 */ /* 0x002fca00000000ff */
[----:B------:R-:W-:-:S07]  /*4580*/  IMAD R12, R3, R156, RZ ;  /* 0x0000009c030c7224 */ /* 0x000fce00078e02ff */
.L_x_159:
[----:B------:R-:W-:Y:S05]  /*4590*/  BSYNC B1 ;  /* 0x0000000000017941 */ /* 0x000fea0003800000 */
.L_x_158:
        /* <DEDUP_REMOVED lines=11> */
.L_x_161:
[----:B------:R-:W-:Y:S05]  /*4650*/  BSYNC B1 ;  /* 0x0000000000017941 */ /* 0x000fea0003800000 */
.L_x_160:
[----:B-1----:R-:W-:Y:S01]  /*4660*/  @!P4 IMAD R3, R86, R155, R12 ;  /* 0x0000009b5603c224 */ /* 0x002fe200078e020c */
[----:B------:R-:W-:Y:S04]  /*4670*/  BSSY B1, `(.L_x_162) ;  /* 0x0000006000017945 */ /* 0x000fe80003800000 */
[----:B------:R1:W-:Y:S01]  /*4680*/  @!P4 STG.E.U8 desc[UR36][R6.64+0x78], R3 ;  /* 0x000078030600c986 */ /* 0x0003e2000c101124 */
[----:B------:R-:W-:Y:S05]  /*4690*/  @P3 BRA `(.L_x_163) ;  /* 0x00000000000c3947 */ /* 0x000fea0003800000 */
[----:B--2---:R-:W1:Y:S02]  /*46a0*/  LDG.E.U8 R157, desc[UR36][R10.64+0x79] ;  /* 0x000079240a9d7981 */ /* 0x004e64000c1e1100 */
[----:B-1----:R-:W-:-:S05]  /*46b0*/  PRMT R3, R157, 0x8880, RZ ;  /* 0x000088809d037816 */ /* 0x002fca00000000ff */
[----:B------:R-:W-:-:S07]  /*46c0*/  IMAD R12, R3, R156, RZ ;  /* 0x0000009c030c7224 */ /* 0x000fce00078e02ff */
.L_x_163:
[----:B------:R-:W-:Y:S05]  /*46d0*/  BSYNC B1 ;  /* 0x0000000000017941 */ /* 0x000fea0003800000 */
.L_x_162:
[----:B------:R-:W-:Y:S01]  /*46e0*/  @!P3 IMAD R87, R87, R155, R12 ;  /* 0x0000009b5757b224 */ /* 0x000fe200078e020c */
[----:B------:R-:W-:Y:S04]  /*46f0*/  BSSY B1, `(.L_x_164) ;  /* 0x0000006000017945 */ /* 0x000fe80003800000 */
[----:B------:R0:W-:Y:S01]  /*4700*/  @!P3 STG.E.U8 desc[UR36][R6.64+0x79], R87 ;  /* 0x000079570600b986 */ /* 0x0001e2000c101124 */
[----:B------:R-:W-:Y:S05]  /*4710*/  @P5 BRA `(.L_x_165) ;  /* 0x00000000000c5947 */ /* 0x000fea0003800000 */
[----:B--2---:R-:W1:Y:S02]  /*4720*/  LDG.E.U8 R157, desc[UR36][R8.64+0x80] ;  /* 0x00008024089d7981 */ /* 0x004e64000c1e1100 */
[----:B-1----:R-:W-:-:S05]  /*4730*/  PRMT R3, R157, 0x8880, RZ ;  /* 0x000088809d037816 */ /* 0x002fca00000000ff */
[----:B------:R-:W-:-:S07]  /*4740*/  IMAD R12, R3, R156, RZ ;  /* 0x0000009c030c7224 */ /* 0x000fce00078e02ff */
.L_x_165:
[----:B------:R-:W-:Y:S05]  /*4750*/  BSYNC B1 ;  /* 0x0000000000017941 */ /* 0x000fea0003800000 */
.L_x_164:
[----:B-1----:R-:W-:Y:S01]  /*4760*/  @!P5 IMAD R3, R88, R155, R12 ;  /* 0x0000009b5803d224 */ /* 0x002fe200078e020c */
[----:B------:R-:W-:Y:S04]  /*4770*/  BSSY B1, `(.L_x_166) ;  /* 0x0000006000017945 */ /* 0x000fe80003800000 */
[----:B------:R1:W-:Y:S01]  /*4780*/  @!P5 STG.E.U8 desc[UR36][R4.64+0x80], R3 ;  /* 0x000080030400d986 */ /* 0x0003e2000c101124 */
[----:B------:R-:W-:Y:S05]  /*4790*/  @P2 BRA `(.L_x_167) ;  /* 0x00000000000c2947 */ /* 0x000fea0003800000 */
[----:B--2---:R-:W1:Y:S02]  /*47a0*/  LDG.E.U8 R157, desc[UR36][R8.64+0x81] ;  /* 0x00008124089d7981 */ /* 0x004e64000c1e1100 */
[----:B-1----:R-:W-:-:S05]  /*47b0*/  PRMT R3, R157, 0x8880, RZ ;  /* 0x000088809d037816 */ /* 0x002fca00000000ff */
[----:B------:R-:W-:-:S07]  /*47c0*/  IMAD R12, R3, R156, RZ ;  /* 0x0000009c030c7224 */ /* 0x000fce00078e02ff */
.L_x_167:
[----:B------:R-:W-:Y:S05]  /*47d0*/  BSYNC B1 ;  /* 0x0000000000017941 */ /* 0x000fea0003800000 */
.L_x_166:
        /* <DEDUP_REMOVED lines=11> */
.L_x_169:
[----:B------:R-:W-:Y:S05]  /*4890*/  BSYNC B1 ;  /* 0x0000000000017941 */ /* 0x000fea0003800000 */
.L_x_168:
[----:B-1----:R-:W-:Y:S01]  /*48a0*/  @!P4 IMAD R3, R90, R155, R12 ;  /* 0x0000009b5a03c224 */ /* 0x002fe200078e020c */
[----:B------:R-:W-:Y:S04]  /*48b0*/  BSSY B1, `(.L_x_170) ;  /* 0x0000006000017945 */ /* 0x000fe80003800000 */
[----:B------:R1:W-:Y:S01]  /*48c0*/  @!P4 STG.E.U8 desc[UR36][R6.64+0x80], R3 ;  /* 0x000080030600c986 */ /* 0x0003e2000c101124 */
[----:B------:R-:W-:Y:S05]  /*48d0*/  @P3 BRA `(.L_x_171) ;  /* 0x00000000000c3947 */ /* 0x000fea0003800000 */
[----:B--2---:R-:W1:Y:S02]  /*48e0*/  LDG.E.U8 R157, desc[UR36][R10.64+0x81] ;  /* 0x000081240a9d7981 */ /* 0x004e64000c1e1100 */
[----:B-1----:R-:W-:-:S05]  /*48f0*/  PRMT R3, R157, 0x8880, RZ ;  /* 0x000088809d037816 */ /* 0x002fca00000000ff */
[----:B------:R-:W-:-:S07]  /*4900*/  IMAD R12, R3, R156, RZ ;  /* 0x0000009c030c7224 */ /* 0x000fce00078e02ff */
.L_x_171:
[----:B------:R-:W-:Y:S05]  /*4910*/  BSYNC B1 ;  /* 0x0000000000017941 */ /* 0x000fea0003800000 */
.L_x_170:
[----:B------:R-:W-:Y:S01]  /*4920*/  @!P3 IMAD R91, R91, R155, R12 ;  /* 0x0000009b5b5bb224 */ /* 0x000fe200078e020c */
[----:B------:R-:W-:Y:S04]  /*4930*/  BSSY B1, `(.L_x_172) ;  /* 0x0000006000017945 */ /* 0x000fe80003800000 */
[----:B------:R0:W-:Y:S01]  /*4940*/  @!P3 STG.E.U8 desc[UR36][R6.64+0x81], R91 ;  /* 0x0000815b0600b986 */ /* 0x0001e2000c101124 */
[----:B------:R-:W-:Y:S05]  /*4950*/  @P5 BRA `(.L_x_173) ;  /* 0x00000000000c5947 */ /* 0x000fea0003800000 */
[----:B--2---:R-:W1:Y:S02]  /*4960*/  LDG.E.U8 R157, desc[UR36][R8.64+0x88] ;  /* 0x00008824089d7981 */ /* 0x004e64000c1e1100 */
[----:B-1----:R-:W-:-:S05]  /*4970*/  PRMT R3, R157, 0x8880, RZ ;  /* 0x000088809d037816 */ /* 0x002fca00000000ff */
[----:B------:R-:W-:-:S07]  /*4980*/  IMAD R12, R3, R156, RZ ;  /* 0x0000009c030c7224 */ /* 0x000fce00078e02ff */
.L_x_173:
[----:B------:R-:W-:Y:S05]  /*4990*/  BSYNC B1 ;  /* 0x0000000000017941 */ /* 0x000fea0003800000 */
.L_x_172:
[----:B-1----:R-:W-:Y:S01]  /*49a0*/  @!P5 IMAD R3, R92, R155, R12 ;  /* 0x0000009b5c03d224 */ /* 0x002fe200078e020c */
[----:B------:R-:W-:Y:S04]  /*49b0*/  BSSY B1, `(.L_x_174) ;  /* 0x0000006000017945 */ /* 0x000fe80003800000 */
[----:B------:R1:W-:Y:S01]  /*49c0*/  @!P5 STG.E.U8 desc[UR36][R4.64+0x88], R3 ;  /* 0x000088030400d986 */ /* 0x0003e2000c101124 */
[----:B------:R-:W-:Y:S05]  /*49d0*/  @P2 BRA `(.L_x_175) ;  /* 0x00000000000c2947 */ /* 0x000fea0003800000 */
[----:B--2---:R-:W1:Y:S02]  /*49e0*/  LDG.E.U8 R157, desc[UR36][R8.64+0x89] ;  /* 0x00008924089d7981 */ /* 0x004e64000c1e1100 */
[----:B-1----:R-:W-:-:S05]  /*49f0*/  PRMT R3, R157, 0x8880, RZ ;  /* 0x000088809d037816 */ /* 0x002fca00000000ff */
[----:B------:R-:W-:-:S07]  /*4a00*/  IMAD R12, R3, R156, RZ ;  /* 0x0000009c030c7224 */ /* 0x000fce00078e02ff */
.L_x_175:
[----:B------:R-:W-:Y:S05]  /*4a10*/  BSYNC B1 ;  /* 0x0000000000017941 */ /* 0x000fea0003800000 */
.L_x_174:
        /* <DEDUP_REMOVED lines=11> */
.L_x_177:
[----:B------:R-:W-:Y:S05]  /*4ad0*/  BSYNC B1 ;  /* 0x0000000000017941 */ /* 0x000fea0003800000 */
.L_x_176:
[----:B-1----:R-:W-:Y:S01]  /*4ae0*/  @!P4 IMAD R3, R94, R155, R12 ;  /* 0x0000009b5e03c224 */ /* 0x002fe200078e020c */
[----:B------:R-:W-:Y:S04]  /*4af0*/  BSSY B1, `(.L_x_178) ;  /* 0x0000006000017945 */ /* 0x000fe80003800000 */
[----:B------:R1:W-:Y:S01]  /*4b00*/  @!P4 STG.E.U8 desc[UR36][R6.64+0x88], R3 ;  /* 0x000088030600c986 */ /* 0x0003e2000c101124 */
[----:B------:R-:W-:Y:S05]  /*4b10*/  @P3 BRA `(.L_x_179) ;  /* 0x00000000000c3947 */ /* 0x000fea0003800000 */
[----:B--2---:R-:W1:Y:S02]  /*4b20*/  LDG.E.U8 R157, desc[UR36][R10.64+0x89] ;  /* 0x000089240a9d7981 */ /* 0x004e64000c1e1100 */
[----:B-1----:R-:W-:-:S05]  /*4b30*/  PRMT R3, R157, 0x8880, RZ ;  /* 0x000088809d037816 */ /* 0x002fca00000000ff */
[----:B------:R-:W-:-:S07]  /*4b40*/  IMAD R12, R3, R156, RZ ;  /* 0x0000009c030c7224 */ /* 0x000fce00078e02ff */
.L_x_179:
[----:B------:R-:W-:Y:S05]  /*4b50*/  BSYNC B1 ;  /* 0x0000000000017941 */ /* 0x000fea0003800000 */
.L_x_178:
[----:B------:R-:W-:Y:S01]  /*4b60*/  @!P3 IMAD R95, R95, R155, R12 ;  /* 0x0000009b5f5fb224 */ /* 0x000fe200078e020c */
[----:B------:R-:W-:Y:S04]  /*4b70*/  BSSY B1, `(.L_x_180) ;  /* 0x0000006000017945 */ /* 0x000fe80003800000 */
[----:B------:R0:W-:Y:S01]  /*4b80*/  @!P3 STG.E.U8 desc[UR36][R6.64+0x89], R95 ;  /* 0x0000895f0600b986 */ /* 0x0001e2000c101124 */
[----:B------:R-:W-:Y:S05]  /*4b90*/  @P5 BRA `(.L_x_181) ;  /* 0x00000000000c5947 */ /* 0x000fea0003800000 */
[----:B--2---:R-:W1:Y:S02]  /*4ba0*/  LDG.E.U8 R157, desc[UR36][R8.64+0x90] ;  /* 0x00009024089d7981 */ /* 0x004e64000c1e1100 */
[----:B-1----:R-:W-:-:S05]  /*4bb0*/  PRMT R3, R157, 0x8880, RZ ;  /* 0x000088809d037816 */ /* 0x002fca00000000ff */
[----:B------:R-:W-:-:S07]  /*4bc0*/  IMAD R12, R3, R156, RZ ;  /* 0x0000009c030c7224 */ /* 0x000fce00078e02ff */
.L_x_181:
[----:B------:R-:W-:Y:S05]  /*4bd0*/  BSYNC B1 ;  /* 0x0000000000017941 */ /* 0x000fea0003800000 */
.L_x_180:
[----:B-1----:R-:W-:Y:S01]  /*4be0*/  @!P5 IMAD R3, R96, R155, R12 ;  /* 0x0000009b6003d224 */ /* 0x002fe200078e020c */
[----:B------:R-:W-:Y:S04]  /*4bf0*/  BSSY B1, `(.L_x_182) ;  /* 0x0000006000017945 */ /* 0x000fe80003800000 */
[----:B------:R1:W-:Y:S01]  /*4c00*/  @!P5 STG.E.U8 desc[UR36][R4.64+0x90], R3 ;  /* 0x000090030400d986 */ /* 0x0003e2000c101124 */
[----:B------:R-:W-:Y:S05]  /*4c10*/  @P2 BRA `(.L_x_183) ;  /* 0x00000000000c2947 */ /* 0x000fea0003800000 */
[----:B--2---:R-:W1:Y:S02]  /*4c20*/  LDG.E.U8 R157, desc[UR36][R8.64+0x91] ;  /* 0x00009124089d7981 */ /* 0x004e64000c1e1100 */
[----:B-1----:R-:W-:-:S05]  /*4c30*/  PRMT R3, R157, 0x8880, RZ ;  /* 0x000088809d037816 */ /* 0x002fca00000000ff */
[----:B------:R-:W-:-:S07]  /*4c40*/  IMAD R12, R3, R156, RZ ;  /* 0x0000009c030c7224 */ /* 0x000fce00078e02ff */
.L_x_183:
[----:B------:R-:W-:Y:S05]  /*4c50*/  BSYNC B1 ;  /* 0x0000000000017941 */ /* 0x000fea0003800000 */
.L_x_182:
        /* <DEDUP_REMOVED lines=11> */
.L_x_185:
[----:B------:R-:W-:Y:S05]  /*4d10*/  BSYNC B1 ;  /* 0x0000000000017941 */ /* 0x000fea0003800000 */
.L_x_184:
[----:B-1----:R-:W-:Y:S01]  /*4d20*/  @!P4 IMAD R3, R98, R155, R12 ;  /* 0x0000009b6203c224 */ /* 0x002fe200078e020c */
[----:B------:R-:W-:Y:S04]  /*4d30*/  BSSY B1, `(.L_x_186) ;  /* 0x0000006000017945 */ /* 0x000fe80003800000 */
[----:B------:R1:W-:Y:S01]  /*4d40*/  @!P4 STG.E.U8 desc[UR36][R6.64+0x90], R3 ;  /* 0x000090030600c986 */ /* 0x0003e2000c101124 */
[----:B------:R-:W-:Y:S05]  /*4d50*/  @P3 BRA `(.L_x_187) ;  /* 0x00000000000c3947 */ /* 0x000fea0003800000 */
[----:B--2---:R-:W1:Y:S02]  /*4d60*/  LDG.E.U8 R157, desc[UR36][R10.64+0x91] ;  /* 0x000091240a9d7981 */ /* 0x004e64000c1e1100 */
[----:B-1----:R-:W-:-:S05]  /*4d70*/  PRMT R3, R157, 0x8880, RZ ;  /* 0x000088809d037816 */ /* 0x002fca00000000ff */
[----:B------:R-:W-:-:S07]  /*4d80*/  IMAD R12, R3, R156, RZ ;  /* 0x0000009c030c7224 */ /* 0x000fce00078e02ff */
.L_x_187:
[----:B------:R-:W-:Y:S05]  /*4d90*/  BSYNC B1 ;  /* 0x0000000000017941 */ /* 0x000fea0003800000 */
.L_x_186:
[----:B------:R-:W-:Y:S01]  /*4da0*/  @!P3 IMAD R99, R99, R155, R12 ;  /* 0x0000009b6363b224 */ /* 0x000fe200078e020c */
[----:B------:R-:W-:Y:S04]  /*4db0*/  BSSY B1, `(.L_x_188) ;  /* 0x0000006000017945 */ /* 0x000fe80003800000 */
[----:B------:R0:W-:Y:S01]  /*4dc0*/  @!P3 STG.E.U8 desc[UR36][R6.64+0x91], R99 ;  /* 0x000091630600b986 */ /* 0x0001e2000c101124 */
[----:B------:R-:W-:Y:S05]  /*4dd0*/  @P5 BRA `(.L_x_189) ;  /* 0x00000000000c5947 */ /* 0x000fea0003800000 */
[----:B--2---:R-:W1:Y:S02]  /*4de0*/  LDG.E.U8 R157, desc[UR36][R8.64+0x98] ;  /* 0x00009824089d7981 */ /* 0x004e64000c1e1100 */
[----:B-1----:R-:W-:-:S05]  /*4df0*/  PRMT R3, R157, 0x8880, RZ ;  /* 0x000088809d037816 */ /* 0x002fca00000000ff */
[----:B------:R-:W-:-:S07]  /*4e00*/  IMAD R12, R3, R156, RZ ;  /* 0x0000009c030c7224 */ /* 0x000fce00078e02ff */
.L_x_189:
[----:B------:R-:W-:Y:S05]  /*4e10*/  BSYNC B1 ;  /* 0x0000000000017941 */ /* 0x000fea0003800000 */
.L_x_188:
[----:B-1----:R-:W-:Y:S01]  /*4e20*/  @!P5 IMAD R3, R100, R155, R12 ;  /* 0x0000009b6403d224 */ /* 0x002fe200078e020c */
[----:B------:R-:W-:Y:S04]  /*4e30*/  BSSY B1, `(.L_x_190) ;  /* 0x0000006000017945 */ /* 0x000fe80003800000 */
[----:B------:R1:W-:Y:S01]  /*4e40*/  @!P5 STG.E.U8 desc[UR36][R4.64+0x98], R3 ;  /* 0x000098030400d986 */ /* 0x0003e2000c101124 */
[----:B------:R-:W-:Y:S05]  /*4e50*/  @P2 BRA `(.L_x_191) ;  /* 0x00000000000c2947 */ /* 0x000fea0003800000 */
[----:B--2---:R-:W1:Y:S02]  /*4e60*/  LDG.E.U8 R157, desc[UR36][R8.64+0x99] ;  /* 0x00009924089d7981 */ /* 0x004e64000c1e1100 */
[----:B-1----:R-:W-:-:S05]  /*4e70*/  PRMT R3, R157, 0x8880, RZ ;  /* 0x000088809d037816 */ /* 0x002fca00000000ff */
[----:B------:R-:W-:-:S07]  /*4e80*/  IMAD R12, R3, R156, RZ ;  /* 0x0000009c030c7224 */ /* 0x000fce00078e02ff */
.L_x_191:
[----:B------:R-:W-:Y:S05]  /*4e90*/  BSYNC B1 ;  /* 0x0000000000017941 */ /* 0x000fea0003800000 */
.L_x_190:
        /* <DEDUP_REMOVED lines=11> */
.L_x_193:
[----:B------:R-:W-:Y:S05]  /*4f50*/  BSYNC B1 ;  /* 0x0000000000017941 */ /* 0x000fea0003800000 */
.L_x_192:
[----:B-1----:R-:W-:Y:S01]  /*4f60*/  @!P4 IMAD R3, R102, R155, R12 ;  /* 0x0000009b6603c224 */ /* 0x002fe200078e020c */
[----:B------:R-:W-:Y:S04]  /*4f70*/  BSSY B1, `(.L_x_194) ;  /* 0x0000006000017945 */ /* 0x000fe80003800000 */
[----:B------:R1:W-:Y:S01]  /*4f80*/  @!P4 STG.E.U8 desc[UR36][R6.64+0x98], R3 ;  /* 0x000098030600c986 */ /* 0x0003e2000c101124 */
[----:B------:R-:W-:Y:S05]  /*4f90*/  @P3 BRA `(.L_x_195) ;  /* 0x00000000000c3947 */ /* 0x000fea0003800000 */
[----:B--2---:R-:W1:Y:S02]  /*4fa0*/  LDG.E.U8 R157, desc[UR36][R10.64+0x99] ;  /* 0x000099240a9d7981 */ /* 0x004e64000c1e1100 */
[----:B-1----:R-:W-:-:S05]  /*4fb0*/  PRMT R3, R157, 0x8880, RZ ;  /* 0x000088809d037816 */ /* 0x002fca00000000ff */
[----:B------:R-:W-:-:S07]  /*4fc0*/  IMAD R12, R3, R156, RZ ;  /* 0x0000009c030c7224 */ /* 0x000fce00078e02ff */
.L_x_195:
[----:B------:R-:W-:Y:S05]  /*4fd0*/  BSYNC B1 ;  /* 0x0000000000017941 */ /* 0x000fea0003800000 */
.L_x_194:
[----:B------:R-:W-:Y:S01]  /*4fe0*/  @!P3 IMAD R103, R103, R155, R12 ;  /* 0x0000009b6767b224 */ /* 0x000fe200078e020c */
[----:B------:R-:W-:Y:S04]  /*4ff0*/  BSSY B1, `(.L_x_196) ;  /* 0x0000006000017945 */ /* 0x000fe80003800000 */
[----:B------:R0:W-:Y:S01]  /*5000*/  @!P3 STG.E.U8 desc[UR36][R6.64+0x99], R103 ;  /* 0x000099670600b986 */ /* 0x0001e2000c101124 */
[----:B------:R-:W-:Y:S05]  /*5010*/  @P5 BRA `(.L_x_197) ;  /* 0x00000000000c5947 */ /* 0x000fea0003800000 */
[----:B--2---:R-:W1:Y:S02]  /*5020*/  LDG.E.U8 R157, desc[UR36][R8.64+0xa0] ;  /* 0x0000a024089d7981 */ /* 0x004e64000c1e1100 */
[----:B-1----:R-:W-:-:S05]  /*5030*/  PRMT R3, R157, 0x8880, RZ ;  /* 0x000088809d037816 */ /* 0x002fca00000000ff */
[----:B------:R-:W-:-:S07]  /*5040*/  IMAD R12, R3, R156, RZ ;  /* 0x0000009c030c7224 */ /* 0x000fce00078e02ff */
.L_x_197:
[----:B------:R-:W-:Y:S05]  /*5050*/  BSYNC B1 ;  /* 0x0000000000017941 */ /* 0x000fea0003800000 */
.L_x_196:
[----:B-1----:R-:W-:Y:S01]  /*5060*/  @!P5 IMAD R3, R104, R155, R12 ;  /* 0x0000009b6803d224 */ /* 0x002fe200078e020c */
[----:B------:R-:W-:Y:S04]  /*5070*/  BSSY B1, `(.L_x_198) ;  /* 0x0000006000017945 */ /* 0x000fe80003800000 */
[----:B------:R1:W-:Y:S01]  /*5080*/  @!P5 STG.E.U8 desc[UR36][R4.64+0xa0], R3 ;  /* 0x0000a0030400d986 */ /* 0x0003e2000c101124 */
[----:B------:R-:W-:Y:S05]  /*5090*/  @P2 BRA `(.L_x_199) ;  /* 0x00000000000c2947 */ /* 0x000fea0003800000 */
[----:B--2---:R-:W1:Y:S02]  /*50a0*/  LDG.E.U8 R157, desc[UR36][R8.64+0xa1] ;  /* 0x0000a124089d7981 */ /* 0x004e64000c1e1100 */
[----:B-1----:R-:W-:-:S05]  /*50b0*/  PRMT R3, R157, 0x8880, RZ ;  /* 0x000088809d037816 */ /* 0x002fca00000000ff */
[----:B------:R-:W-:-:S07]  /*50c0*/  IMAD R12, R3, R156, RZ ;  /* 0x0000009c030c7224 */ /* 0x000fce00078e02ff */
.L_x_199:
[----:B------:R-:W-:Y:S05]  /*50d0*/  BSYNC B1 ;  /* 0x0000000000017941 */ /* 0x000fea0003800000 */
.L_x_198:
        /* <DEDUP_REMOVED lines=11> */
.L_x_201:
[----:B------:R-:W-:Y:S05]  /*5190*/  BSYNC B1 ;  /* 0x0000000000017941 */ /* 0x000fea0003800000 */
.L_x_200:
[----:B-1----:R-:W-:Y:S01]  /*51a0*/  @!P4 IMAD R3, R106, R155, R12 ;  /* 0x0000009b6a03c224 */ /* 0x002fe200078e020c */
[----:B------:R-:W-:Y:S04]  /*51b0*/  BSSY B1, `(.L_x_202) ;  /* 0x0000006000017945 */ /* 0x000fe80003800000 */
[----:B------:R1:W-:Y:S01]  /*51c0*/  @!P4 STG.E.U8 desc[UR36][R6.64+0xa0], R3 ;  /* 0x0000a0030600c986 */ /* 0x0003e2000c101124 */
[----:B------:R-:W-:Y:S05]  /*51d0*/  @P3 BRA `(.L_x_203) ;  /* 0x00000000000c3947 */ /* 0x000fea0003800000 */
[----:B--2---:R-:W1:Y:S02]  /*51e0*/  LDG.E.U8 R157, desc[UR36][R10.64+0xa1] ;  /* 0x0000a1240a9d7981 */ /* 0x004e64000c1e1100 */
[----:B-1----:R-:W-:-:S05]  /*51f0*/  PRMT R3, R157, 0x8880, RZ ;  /* 0x000088809d037816 */ /* 0x002fca00000000ff */
[----:B------:R-:W-:-:S07]  /*5200*/  IMAD R12, R3, R156, RZ ;  /* 0x0000009c030c7224 */ /* 0x000fce00078e02ff */
.L_x_203:
[----:B------:R-:W-:Y:S05]  /*5210*/  BSYNC B1 ;  /* 0x0000000000017941 */ /* 0x000fea0003800000 */
.L_x_202:
[----:B------:R-:W-:Y:S01]  /*5220*/  @!P3 IMAD R107, R107, R155, R12 ;  /* 0x0000009b6b6bb224 */ /* 0x000fe200078e020c */
[----:B------:R-:W-:Y:S04]  /*5230*/  BSSY B1, `(.L_x_204) ;  /* 0x0000006000017945 */ /* 0x000fe80003800000 */
[----:B------:R0:W-:Y:S01]  /*5240*/  @!P3 STG.E.U8 desc[UR36][R6.64+0xa1], R107 ;  /* 0x0000a16b0600b986 */ /* 0x0001e2000c101124 */
[----:B------:R-:W-:Y:S05]  /*5250*/  @P5 BRA `(.L_x_205) ;  /* 0x00000000000c5947 */ /* 0x000fea0003800000 */
[----:B--2---:R-:W1:Y:S02]  /*5260*/  LDG.E.U8 R157, desc[UR36][R8.64+0xa8] ;  /* 0x0000a824089d7981 */ /* 0x004e64000c1e1100 */
[----:B-1----:R-:W-:-:S05]  /*5270*/  PRMT R3, R157, 0x8880, RZ ;  /* 0x000088809d037816 */ /* 0x002fca00000000ff */
[----:B------:R-:W-:-:S07]  /*5280*/  IMAD R12, R3, R156, RZ ;  /* 0x0000009c030c7224 */ /* 0x000fce00078e02ff */
.L_x_205:
[----:B------:R-:W-:Y:S05]  /*5290*/  BSYNC B1 ;  /* 0x0000000000017941 */ /* 0x000fea0003800000 */
.L_x_204:
[----:B-1----:R-:W-:Y:S01]  /*52a0*/  @!P5 IMAD R3, R108, R155, R12 ;  /* 0x0000009b6c03d224 */ /* 0x002fe200078e020c */
[----:B------:R-:W-:Y:S04]  /*52b0*/  BSSY B1, `(.L_x_206) ;  /* 0x0000006000017945 */ /* 0x000fe80003800000 */
[----:B------:R1:W-:Y:S01]  /*52c0*/  @!P5 STG.E.U8 desc[UR36][R4.64+0xa8], R3 ;  /* 0x0000a8030400d986 */ /* 0x0003e2000c101124 */
[----:B------:R-:W-:Y:S05]  /*52d0*/  @P2 BRA `(.L_x_207) ;  /* 0x00000000000c2947 */ /* 0x000fea0003800000 */
[----:B--2---:R-:W1:Y:S02]  /*52e0*/  LDG.E.U8 R157, desc[UR36][R8.64+0xa9] ;  /* 0x0000a924089d7981 */ /* 0x004e64000c1e1100 */
[----:B-1----:R-:W-:-:S05]  /*52f0*/  PRMT R3, R157, 0x8880, RZ ;  /* 0x000088809d037816 */ /* 0x002fca00000000ff */
[----:B------:R-:W-:-:S07]  /*5300*/  IMAD R12, R3, R156, RZ ;  /* 0x0000009c030c7224 */ /* 0x000fce00078e02ff */
.L_x_207:
[----:B------:R-:W-:Y:S05]  /*5310*/  BSYNC B1 ;  /* 0x0000000000017941 */ /* 0x000fea0003800000 */
.L_x_206:
        /* <DEDUP_REMOVED lines=11> */
.L_x_209:
[----:B------:R-:W-:Y:S05]  /*53d0*/  BSYNC B1 ;  /* 0x0000000000017941 */ /* 0x000fea0003800000 */
.L_x_208:
[----:B-1----:R-:W-:Y:S01]  /*53e0*/  @!P4 IMAD R3, R110, R155, R12 ;  /* 0x0000009b6e03c224 */ /* 0x002fe200078e020c */
[----:B------:R-:W-:Y:S04]  /*53f0*/  BSSY B1, `(.L_x_210) ;  /* 0x0000006000017945 */ /* 0x000fe80003800000 */
[----:B------:R1:W-:Y:S01]  /*5400*/  @!P4 STG.E.U8 desc[UR36][R6.64+0xa8], R3 ;  /* 0x0000a8030600c986 */ /* 0x0003e2000c101124 */
[----:B------:R-:W-:Y:S05]  /*5410*/  @P3 BRA `(.L_x_211) ;  /* 0x00000000000c3947 */ /* 0x000fea0003800000 */
[----:B--2---:R-:W1:Y:S02]  /*5420*/  LDG.E.U8 R157, desc[UR36][R10.64+0xa9] ;  /* 0x0000a9240a9d7981 */ /* 0x004e64000c1e1100 */
[----:B-1----:R-:W-:-:S05]  /*5430*/  PRMT R3, R157, 0x8880, RZ ;  /* 0x000088809d037816 */ /* 0x002fca00000000ff */
[----:B------:R-:W-:-:S07]  /*5440*/  IMAD R12, R3, R156, RZ ;  /* 0x0000009c030c7224 */ /* 0x000fce00078e02ff */
.L_x_211:
[----:B------:R-:W-:Y:S05]  /*5450*/  BSYNC B1 ;  /* 0x0000000000017941 */ /* 0x000fea0003800000 */
.L_x_210:
[----:B------:R-:W-:Y:S01]  /*5460*/  @!P3 IMAD R111, R111, R155, R12 ;  /* 0x0000009b6f6fb224 */ /* 0x000fe200078e020c */
[----:B------:R-:W-:Y:S04]  /*5470*/  BSSY B1, `(.L_x_212) ;  /* 0x0000006000017945 */ /* 0x000fe80003800000 */
[----:B------:R0:W-:Y:S01]  /*5480*/  @!P3 STG.E.U8 desc[UR36][R6.64+0xa9], R111 ;  /* 0x0000a96f0600b986 */ /* 0x0001e2000c101124 */
[----:B------:R-:W-:Y:S05]  /*5490*/  @P5 BRA `(.L_x_213) ;  /* 0x00000000000c5947 */ /* 0x000fea0003800000 */
[----:B--2---:R-:W1:Y:S02]  /*54a0*/  LDG.E.U8 R157, desc[UR36][R8.64+0xb0] ;  /* 0x0000b024089d7981 */ /* 0x004e64000c1e1100 */
[----:B-1----:R-:W-:-:S05]  /*54b0*/  PRMT R3, R157, 0x8880, RZ ;  /* 0x000088809d037816 */ /* 0x002fca00000000ff */
[----:B------:R-:W-:-:S07]  /*54c0*/  IMAD R12, R3, R156, RZ ;  /* 0x0000009c030c7224 */ /* 0x000fce00078e02ff */
.L_x_213:
[----:B------:R-:W-:Y:S05]  /*54d0*/  BSYNC B1 ;  /* 0x0000000000017941 */ /* 0x000fea0003800000 */
.L_x_212:
[----:B-1----:R-:W-:Y:S01]  /*54e0*/  @!P5 IMAD R3, R112, R155, R12 ;  /* 0x0000009b7003d224 */ /* 0x002fe200078e020c */
[----:B------:R-:W-:Y:S04]  /*54f0*/  BSSY B1, `(.L_x_214) ;  /* 0x0000006000017945 */ /* 0x000fe80003800000 */
[----:B------:R1:W-:Y:S01]  /*5500*/  @!P5 STG.E.U8 desc[UR36][R4.64+0xb0], R3 ;  /* 0x0000b0030400d986 */ /* 0x0003e2000c101124 */
[----:B------:R-:W-:Y:S05]  /*5510*/  @P2 BRA `(.L_x_215) ;  /* 0x00000000000c2947 */ /* 0x000fea0003800000 */
[----:B--2---:R-:W1:Y:S02]  /*5520*/  LDG.E.U8 R157, desc[UR36][R8.64+0xb1] ;  /* 0x0000b124089d7981 */ /* 0x004e64000c1e1100 */
[----:B-1----:R-:W-:-:S05]  /*5530*/  PRMT R3, R157, 0x8880, RZ ;  /* 0x000088809d037816 */ /* 0x002fca00000000ff */
[----:B------:R-:W-:-:S07]  /*5540*/  IMAD R12, R3, R156, RZ ;  /* 0x0000009c030c7224 */ /* 0x000fce00078e02ff */
.L_x_215:
[----:B------:R-:W-:Y:S05]  /*5550*/  BSYNC B1 ;  /* 0x0000000000017941 */ /* 0x000fea0003800000 */
.L_x_214:
        /* <DEDUP_REMOVED lines=11> */
.L_x_217:
[----:B------:R-:W-:Y:S05]  /*5610*/  BSYNC B1 ;  /* 0x0000000000017941 */ /* 0x000fea0003800000 */
.L_x_216:
[----:B-1----:R-:W-:Y:S01]  /*5620*/  @!P4 IMAD R3, R114, R155, R12 ;  /* 0x0000009b7203c224 */ /* 0x002fe200078e020c */
[----:B------:R-:W-:Y:S04]  /*5630*/  BSSY B1, `(.L_x_218) ;  /* 0x0000006000017945 */ /* 0x000fe80003800000 */
[----:B------:R1:W-:Y:S01]  /*5640*/  @!P4 STG.E.U8 desc[UR36][R6.64+0xb0], R3 ;  /* 0x0000b0030600c986 */ /* 0x0003e2000c101124 */
[----:B------:R-:W-:Y:S05]  /*5650*/  @P3 BRA `(.L_x_219) ;  /* 0x00000000000c3947 */ /* 0x000fea0003800000 */
[----:B--2---:R-:W1:Y:S02]  /*5660*/  LDG.E.U8 R157, desc[UR36][R10.64+0xb1] ;  /* 0x0000b1240a9d7981 */ /* 0x004e64000c1e1100 */
[----:B-1----:R-:W-:-:S05]  /*5670*/  PRMT R3, R157, 0x8880, RZ ;  /* 0x000088809d037816 */ /* 0x002fca00000000ff */
[----:B------:R-:W-:-:S07]  /*5680*/  IMAD R12, R3, R156, RZ ;  /* 0x0000009c030c7224 */ /* 0x000fce00078e02ff */
.L_x_219:
[----:B------:R-:W-:Y:S05]  /*5690*/  BSYNC B1 ;  /* 0x0000000000017941 */ /* 0x000fea0003800000 */
.L_x_218:
[----:B------:R-:W-:Y:S01]  /*56a0*/  @!P3 IMAD R115, R115, R155, R12 ;  /* 0x0000009b7373b224 */ /* 0x000fe200078e020c */
[----:B------:R-:W-:Y:S04]  /*56b0*/  BSSY B1, `(.L_x_220) ;  /* 0x0000006000017945 */ /* 0x000fe80003800000 */
[----:B------:R0:W-:Y:S01]  /*56c0*/  @!P3 STG.E.U8 desc[UR36][R6.64+0xb1], R115 ;  /* 0x0000b1730600b986 */ /* 0x0001e2000c101124 */
[----:B------:R-:W-:Y:S05]  /*56d0*/  @P5 BRA `(.L_x_221) ;  /* 0x00000000000c5947 */ /* 0x000fea0003800000 */
[----:B--2---:R-:W1:Y:S02]  /*56e0*/  LDG.E.U8 R157, desc[UR36][R8.64+0xb8] ;  /* 0x0000b824089d7981 */ /* 0x004e64000c1e1100 */
[----:B-1----:R-:W-:-:S05]  /*56f0*/  PRMT R3, R157, 0x8880, RZ ;  /* 0x000088809d037816 */ /* 0x002fca00000000ff */
[----:B------:R-:W-:-:S07]  /*5700*/  IMAD R12, R3, R156, RZ ;  /* 0x0000009c030c7224 */ /* 0x000fce00078e02ff */
.L_x_221:
[----:B------:R-:W-:Y:S05]  /*5710*/  BSYNC B1 ;  /* 0x0000000000017941 */ /* 0x000fea0003800000 */
.L_x_220:
[----:B-1----:R-:W-:Y:S01]  /*5720*/  @!P5 IMAD R3, R116, R155, R12 ;  /* 0x0000009b7403d224 */ /* 0x002fe200078e020c */
[----:B------:R-:W-:Y:S04]  /*5730*/  BSSY B1, `(.L_x_222) ;  /* 0x0000006000017945 */ /* 0x000fe80003800000 */
[----:B------:R1:W-:Y:S01]  /*5740*/  @!P5 STG.E.U8 desc[UR36][R4.64+0xb8], R3 ;  /* 0x0000b8030400d986 */ /* 0x0003e2000c101124 */
[----:B------:R-:W-:Y:S05]  /*5750*/  @P2 BRA `(.L_x_223) ;  /* 0x00000000000c2947 */ /* 0x000fea0003800000 */
[----:B--2---:R-:W1:Y:S02]  /*5760*/  LDG.E.U8 R157, desc[UR36][R8.64+0xb9] ;  /* 0x0000b924089d7981 */ /* 0x004e64000c1e1100 */
[----:B-1----:R-:W-:-:S05]  /*5770*/  PRMT R3, R157, 0x8880, RZ ;  /* 0x000088809d037816 */ /* 0x002fca00000000ff */
[----:B------:R-:W-:-:S07]  /*5780*/  IMAD R12, R3, R156, RZ ;  /* 0x0000009c030c7224 */ /* 0x000fce00078e02ff */
.L_x_223:
[----:B------:R-:W-:Y:S05]  /*5790*/  BSYNC B1 ;  /* 0x0000000000017941 */ /* 0x000fea0003800000 */
.L_x_222:
        /* <DEDUP_REMOVED lines=11> */
.L_x_225:
[----:B------:R-:W-:Y:S05]  /*5850*/  BSYNC B1 ;  /* 0x0000000000017941 */ /* 0x000fea0003800000 */
.L_x_224:
[----:B-1----:R-:W-:Y:S01]  /*5860*/  @!P4 IMAD R3, R118, R155, R12 ;  /* 0x0000009b7603c224 */ /* 0x002fe200078e020c */
[----:B------:R-:W-:Y:S04]  /*5870*/  BSSY B1, `(.L_x_226) ;  /* 0x0000006000017945 */ /* 0x000fe80003800000 */
[----:B------:R1:W-:Y:S01]  /*5880*/  @!P4 STG.E.U8 desc[UR36][R6.64+0xb8], R3 ;  /* 0x0000b8030600c986 */ /* 0x0003e2000c101124 */
[----:B------:R-:W-:Y:S05]  /*5890*/  @P3 BRA `(.L_x_227) ;  /* 0x00000000000c3947 */ /* 0x000fea0003800000 */
[----:B--2---:R-:W1:Y:S02]  /*58a0*/  LDG.E.U8 R157, desc[UR36][R10.64+0xb9] ;  /* 0x0000b9240a9d7981 */ /* 0x004e64000c1e1100 */
[----:B-1----:R-:W-:-:S05]  /*58b0*/  PRMT R3, R157, 0x8880, RZ ;  /* 0x000088809d037816 */ /* 0x002fca00000000ff */
[----:B------:R-:W-:-:S07]  /*58c0*/  IMAD R12, R3, R156, RZ ;  /* 0x0000009c030c7224 */ /* 0x000fce00078e02ff */
.L_x_227:
[----:B------:R-:W-:Y:S05]  /*58d0*/  BSYNC B1 ;  /* 0x0000000000017941 */ /* 0x000fea0003800000 */
.L_x_226:
[----:B------:R-:W-:Y:S01]  /*58e0*/  @!P3 IMAD R119, R119, R155, R12 ;  /* 0x0000009b7777b224 */ /* 0x000fe200078e020c */
[----:B------:R-:W-:Y:S04]  /*58f0*/  BSSY B1, `(.L_x_228) ;  /* 0x0000006000017945 */ /* 0x000fe80003800000 */
[----:B------:R0:W-:Y:S01]  /*5900*/  @!P3 STG.E.U8 desc[UR36][R6.64+0xb9], R119 ;  /* 0x0000b9770600b986 */ /* 0x0001e2000c101124 */
[----:B------:R-:W-:Y:S05]  /*5910*/  @P5 BRA `(.L_x_229) ;  /* 0x00000000000c5947 */ /* 0x000fea0003800000 */
[----:B--2---:R-:W1:Y:S02]  /*5920*/  LDG.E.U8 R157, desc[UR36][R8.64+0xc0] ;  /* 0x0000c024089d7981 */ /* 0x004e64000c1e1100 */
[----:B-1----:R-:W-:-:S05]  /*5930*/  PRMT R3, R157, 0x8880, RZ ;  /* 0x000088809d037816 */ /* 0x002fca00000000ff */
[----:B------:R-:W-:-:S07]  /*5940*/  IMAD R12, R3, R156, RZ ;  /* 0x0000009c030c7224 */ /* 0x000fce00078e02ff */
.L_x_229:
[----:B------:R-:W-:Y:S05]  /*5950*/  BSYNC B1 ;  /* 0x0000000000017941 */ /* 0x000fea0003800000 */
.L_x_228:
[----:B-1----:R-:W-:Y:S01]  /*5960*/  @!P5 IMAD R3, R120, R155, R12 ;  /* 0x0000009b7803d224 */ /* 0x002fe200078e020c */
[----:B------:R-:W-:Y:S04]  /*5970*/  BSSY B1, `(.L_x_230) ;  /* 0x0000006000017945 */ /* 0x000fe80003800000 */
[----:B------:R1:W-:Y:S01]  /*5980*/  @!P5 STG.E.U8 desc[UR36][R4.64+0xc0], R3 ;  /* 0x0000c0030400d986 */ /* 0x0003e2000c101124 */
[----:B------:R-:W-:Y:S05]  /*5990*/  @P2 BRA `(.L_x_231) ;  /* 0x00000000000c2947 */ /* 0x000fea0003800000 */
[----:B--2---:R-:W1:Y:S02]  /*59a0*/  LDG.E.U8 R157, desc[UR36][R8.64+0xc1] ;  /* 0x0000c124089d7981 */ /* 0x004e64000c1e1100 */
[----:B-1----:R-:W-:-:S05]  /*59b0*/  PRMT R3, R157, 0x8880, RZ ;  /* 0x000088809d037816 */ /* 0x002fca00000000ff */
[----:B------:R-:W-:-:S07]  /*59c0*/  IMAD R12, R3, R156, RZ ;  /* 0x0000009c030c7224 */ /* 0x000fce00078e02ff */
.L_x_231:
[----:B------:R-:W-:Y:S05]  /*59d0*/  BSYNC B1 ;  /* 0x0000000000017941 */ /* 0x000fea0003800000 */
.L_x_230:
        /* <DEDUP_REMOVED lines=11> */
.L_x_233:
[----:B------:R-:W-:Y:S05]  /*5a90*/  BSYNC B1 ;  /* 0x0000000000017941 */ /* 0x000fea0003800000 */
.L_x_232:
[----:B-1----:R-:W-:Y:S01]  /*5aa0*/  @!P4 IMAD R3, R122, R155, R12 ;  /* 0x0000009b7a03c224 */ /* 0x002fe200078e020c */
[----:B------:R-:W-:Y:S04]  /*5ab0*/  BSSY B1, `(.L_x_234) ;  /* 0x0000006000017945 */ /* 0x000fe80003800000 */
[----:B------:R1:W-:Y:S01]  /*5ac0*/  @!P4 STG.E.U8 desc[UR36][R6.64+0xc0], R3 ;  /* 0x0000c0030600c986 */ /* 0x0003e2000c101124 */
[----:B------:R-:W-:Y:S05]  /*5ad0*/  @P3 BRA `(.L_x_235) ;  /* 0x00000000000c3947 */ /* 0x000fea0003800000 */
[----:B--2---:R-:W1:Y:S02]  /*5ae0*/  LDG.E.U8 R157, desc[UR36][R10.64+0xc1] ;  /* 0x0000c1240a9d7981 */ /* 0x004e64000c1e1100 */
[----:B-1----:R-:W-:-:S05]  /*5af0*/  PRMT R3, R157, 0x8880, RZ ;  /* 0x000088809d037816 */ /* 0x002fca00000000ff */
[----:B------:R-:W-:-:S07]  /*5b00*/  IMAD R12, R3, R156, RZ ;  /* 0x0000009c030c7224 */ /* 0x000fce00078e02ff */
.L_x_235:
[----:B------:R-:W-:Y:S05]  /*5b10*/  BSYNC B1 ;  /* 0x0000000000017941 */ /* 0x000fea0003800000 */
.L_x_234:
[----:B------:R-:W-:Y:S01]  /*5b20*/  @!P3 IMAD R123, R123, R155, R12 ;  /* 0x0000009b7b7bb224 */ /* 0x000fe200078e020c */
[----:B------:R-:W-:Y:S04]  /*5b30*/  BSSY B1, `(.L_x_236) ;  /* 0x0000006000017945 */ /* 0x000fe80003800000 */
[----:B------:R0:W-:Y:S01]  /*5b40*/  @!P3 STG.E.U8 desc[UR36][R6.64+0xc1], R123 ;  /* 0x0000c17b0600b986 */ /* 0x0001e2000c101124 */
[----:B------:R-:W-:Y:S05]  /*5b50*/  @P5 BRA `(.L_x_237) ;  /* 0x00000000000c5947 */ /* 0x000fea0003800000 */
[----:B--2---:R-:W1:Y:S02]  /*5b60*/  LDG.E.U8 R157, desc[UR36][R8.64+0xc8] ;  /* 0x0000c824089d7981 */ /* 0x004e64000c1e1100 */
[----:B-1----:R-:W-:-:S05]  /*5b70*/  PRMT R3, R157, 0x8880, RZ ;  /* 0x000088809d037816 */ /* 0x002fca00000000ff */
[----:B------:R-:W-:-:S07]  /*5b80*/  IMAD R12, R3, R156, RZ ;  /* 0x0000009c030c7224 */ /* 0x000fce00078e02ff */
.L_x_237:
[----:B------:R-:W-:Y:S05]  /*5b90*/  BSYNC B1 ;  /* 0x0000000000017941 */ /* 0x000fea0003800000 */
.L_x_236:
[----:B-1----:R-:W-:Y:S01]  /*5ba0*/  @!P5 IMAD R3, R124, R155, R12 ;  /* 0x0000009b7c03d224 */ /* 0x002fe200078e020c */
[----:B------:R-:W-:Y:S04]  /*5bb0*/  BSSY B1, `(.L_x_238) ;  /* 0x0000006000017945 */ /* 0x000fe80003800000 */
[----:B------:R1:W-:Y:S01]  /*5bc0*/  @!P5 STG.E.U8 desc[UR36][R4.64+0xc8], R3 ;  /* 0x0000c8030400d986 */ /* 0x0003e2000c101124 */
[----:B------:R-:W-:Y:S05]  /*5bd0*/  @P2 BRA `(.L_x_239) ;  /* 0x00000000000c2947 */ /* 0x000fea0003800000 */
[----:B--2---:R-:W1:Y:S02]  /*5be0*/  LDG.E.U8 R157, desc[UR36][R8.64+0xc9] ;  /* 0x0000c924089d7981 */ /* 0x004e64000c1e1100 */
[----:B-1----:R-:W-:-:S05]  /*5bf0*/  PRMT R3, R157, 0x8880, RZ ;  /* 0x000088809d037816 */ /* 0x002fca00000000ff */
[----:B------:R-:W-:-:S07]  /*5c00*/  IMAD R12, R3, R156, RZ ;  /* 0x0000009c030c7224 */ /* 0x000fce00078e02ff */
.L_x_239:
[----:B------:R-:W-:Y:S05]  /*5c10*/  BSYNC B1 ;  /* 0x0000000000017941 */ /* 0x000fea0003800000 */
.L_x_238:
        /* <DEDUP_REMOVED lines=11> */
.L_x_241:
[----:B------:R-:W-:Y:S05]  /*5cd0*/  BSYNC B1 ;  /* 0x0000000000017941 */ /* 0x000fea0003800000 */
.L_x_240:
[----:B-1----:R-:W-:Y:S01]  /*5ce0*/  @!P4 IMAD R3, R126, R155, R12 ;  /* 0x0000009b7e03c224 */ /* 0x002fe200078e020c */
[----:B------:R-:W-:Y:S04]  /*5cf0*/  BSSY B1, `(.L_x_242) ;  /* 0x0000006000017945 */ /* 0x000fe80003800000 */
[----:B------:R1:W-:Y:S01]  /*5d00*/  @!P4 STG.E.U8 desc[UR36][R6.64+0xc8], R3 ;  /* 0x0000c8030600c986 */ /* 0x0003e2000c101124 */
[----:B------:R-:W-:Y:S05]  /*5d10*/  @P3 BRA `(.L_x_243) ;  /* 0x00000000000c3947 */ /* 0x000fea0003800000 */
[----:B--2---:R-:W1:Y:S02]  /*5d20*/  LDG.E.U8 R157, desc[UR36][R10.64+0xc9] ;  /* 0x0000c9240a9d7981 */ /* 0x004e64000c1e1100 */
[----:B-1----:R-:W-:-:S05]  /*5d30*/  PRMT R3, R157, 0x8880, RZ ;  /* 0x000088809d037816 */ /* 0x002fca00000000ff */
[----:B------:R-:W-:-:S07]  /*5d40*/  IMAD R12, R3, R156, RZ ;  /* 0x0000009c030c7224 */ /* 0x000fce00078e02ff */
.L_x_243:
[----:B------:R-:W-:Y:S05]  /*5d50*/  BSYNC B1 ;  /* 0x0000000000017941 */ /* 0x000fea0003800000 */
.L_x_242:
[----:B------:R-:W-:Y:S01]  /*5d60*/  @!P3 IMAD R127, R127, R155, R12 ;  /* 0x0000009b7f7fb224 */ /* 0x000fe200078e020c */
[----:B------:R-:W-:Y:S04]  /*5d70*/  BSSY B1, `(.L_x_244) ;  /* 0x0000006000017945 */ /* 0x000fe80003800000 */
[----:B------:R0:W-:Y:S01]  /*5d80*/  @!P3 STG.E.U8 desc[UR36][R6.64+0xc9], R127 ;  /* 0x0000c97f0600b986 */ /* 0x0001e2000c101124 */
[----:B------:R-:W-:Y:S05]  /*5d90*/  @P5 BRA `(.L_x_245) ;  /* 0x00000000000c5947 */ /* 0x000fea0003800000 */
[----:B--2---:R-:W1:Y:S02]  /*5da0*/  LDG.E.U8 R157, desc[UR36][R8.64+0xd0] ;  /* 0x0000d024089d7981 */ /* 0x004e64000c1e1100 */
[----:B-1----:R-:W-:-:S05]  /*5db0*/  PRMT R3, R157, 0x8880, RZ ;  /* 0x000088809d037816 */ /* 0x002fca00000000ff */
[----:B------:R-:W-:-:S07]  /*5dc0*/  IMAD R12, R3, R156, RZ ;  /* 0x0000009c030c7224 */ /* 0x000fce00078e02ff */
.L_x_245:
[----:B------:R-:W-:Y:S05]  /*5dd0*/  BSYNC B1 ;  /* 0x0000000000017941 */ /* 0x000fea0003800000 */
.L_x_244:
[----:B-1----:R-:W-:Y:S01]  /*5de0*/  @!P5 IMAD R3, R128, R155, R12 ;  /* 0x0000009b8003d224 */ /* 0x002fe200078e020c */
[----:B------:R-:W-:Y:S04]  /*5df0*/  BSSY B1, `(.L_x_246) ;  /* 0x0000006000017945 */ /* 0x000fe80003800000 */
[----:B------:R1:W-:Y:S01]  /*5e00*/  @!P5 STG.E.U8 desc[UR36][R4.64+0xd0], R3 ;  /* 0x0000d0030400d986 */ /* 0x0003e2000c101124 */
[----:B------:R-:W-:Y:S05]  /*5e10*/  @P2 BRA `(.L_x_247) ;  /* 0x00000000000c2947 */ /* 0x000fea0003800000 */
[----:B--2---:R-:W1:Y:S02]  /*5e20*/  LDG.E.U8 R157, desc[UR36][R8.64+0xd1] ;  /* 0x0000d124089d7981 */ /* 0x004e64000c1e1100 */
[----:B-1----:R-:W-:-:S05]  /*5e30*/  PRMT R3, R157, 0x8880, RZ ;  /* 0x000088809d037816 */ /* 0x002fca00000000ff */
[----:B------:R-:W-:-:S07]  /*5e40*/  IMAD R12, R3, R156, RZ ;  /* 0x0000009c030c7224 */ /* 0x000fce00078e02ff */
.L_x_247:
[----:B------:R-:W-:Y:S05]  /*5e50*/  BSYNC B1 ;  /* 0x0000000000017941 */ /* 0x000fea0003800000 */
.L_x_246:
        /* <DEDUP_REMOVED lines=11> */
.L_x_249:
[----:B------:R-:W-:Y:S05]  /*5f10*/  BSYNC B1 ;  /* 0x0000000000017941 */ /* 0x000fea0003800000 */
.L_x_248:
[----:B-1----:R-:W-:Y:S01]  /*5f20*/  @!P4 IMAD R3, R130, R155, R12 ;  /* 0x0000009b8203c224 */ /* 0x002fe200078e020c */
[----:B------:R-:W-:Y:S04]  /*5f30*/  BSSY B1, `(.L_x_250) ;  /* 0x0000006000017945 */ /* 0x000fe80003800000 */
[----:B------:R1:W-:Y:S01]  /*5f40*/  @!P4 STG.E.U8 desc[UR36][R6.64+0xd0], R3 ;  /* 0x0000d0030600c986 */ /* 0x0003e2000c101124 */
[----:B------:R-:W-:Y:S05]  /*5f50*/  @P3 BRA `(.L_x_251) ;  /* 0x00000000000c3947 */ /* 0x000fea0003800000 */
[----:B--2---:R-:W1:Y:S02]  /*5f60*/  LDG.E.U8 R157, desc[UR36][R10.64+0xd1] ;  /* 0x0000d1240a9d7981 */ /* 0x004e64000c1e1100 */
[----:B-1----:R-:W-:-:S05]  /*5f70*/  PRMT R3, R157, 0x8880, RZ ;  /* 0x000088809d037816 */ /* 0x002fca00000000ff */
[----:B------:R-:W-:-:S07]  /*5f80*/  IMAD R12, R3, R156, RZ ;  /* 0x0000009c030c7224 */ /* 0x000fce00078e02ff */
.L_x_251:
[----:B------:R-:W-:Y:S05]  /*5f90*/  BSYNC B1 ;  /* 0x0000000000017941 */ /* 0x000fea0003800000 */
.L_x_250:
[----:B------:R-:W-:Y:S01]  /*5fa0*/  @!P3 IMAD R131, R131, R155, R12 ;  /* 0x0000009b8383b224 */ /* 0x000fe200078e020c */
[----:B------:R-:W-:Y:S04]  /*5fb0*/  BSSY B1, `(.L_x_252) ;  /* 0x0000006000017945 */ /* 0x000fe80003800000 */
[----:B------:R0:W-:Y:S01]  /*5fc0*/  @!P3 STG.E.U8 desc[UR36][R6.64+0xd1], R131 ;  /* 0x0000d1830600b986 */ /* 0x0001e2000c101124 */
[----:B------:R-:W-:Y:S05]  /*5fd0*/  @P5 BRA `(.L_x_253) ;  /* 0x00000000000c5947 */ /* 0x000fea0003800000 */
[----:B--2---:R-:W1:Y:S02]  /*5fe0*/  LDG.E.U8 R157, desc[UR36][R8.64+0xd8] ;  /* 0x0000d824089d7981 */ /* 0x004e64000c1e1100 */
[----:B-1----:R-:W-:-:S05]  /*5ff0*/  PRMT R3, R157, 0x8880, RZ ;  /* 0x000088809d037816 */ /* 0x002fca00000000ff */
[----:B------:R-:W-:-:S07]  /*6000*/  IMAD R12, R3, R156, RZ ;  /* 0x0000009c030c7224 */ /* 0x000fce00078e02ff */
.L_x_253:
[----:B------:R-:W-:Y:S05]  /*6010*/  BSYNC B1 ;  /* 0x0000000000017941 */ /* 0x000fea0003800000 */
.L_x_252:
[----:B-1----:R-:W-:Y:S01]  /*6020*/  @!P5 IMAD R3, R132, R155, R12 ;  /* 0x0000009b8403d224 */ /* 0x002fe200078e020c */
[----:B------:R-:W-:Y:S04]  /*6030*/  BSSY B1, `(.L_x_254) ;  /* 0x0000006000017945 */ /* 0x000fe80003800000 */
[----:B------:R1:W-:Y:S01]  /*6040*/  @!P5 STG.E.U8 desc[UR36][R4.64+0xd8], R3 ;  /* 0x0000d8030400d986 */ /* 0x0003e2000c101124 */
[----:B------:R-:W-:Y:S05]  /*6050*/  @P2 BRA `(.L_x_255) ;  /* 0x00000000000c2947 */ /* 0x000fea0003800000 */
[----:B--2---:R-:W1:Y:S02]  /*6060*/  LDG.E.U8 R157, desc[UR36][R8.64+0xd9] ;  /* 0x0000d924089d7981 */ /* 0x004e64000c1e1100 */
[----:B-1----:R-:W-:-:S05]  /*6070*/  PRMT R3, R157, 0x8880, RZ ;  /* 0x000088809d037816 */ /* 0x002fca00000000ff */
[----:B------:R-:W-:-:S07]  /*6080*/  IMAD R12, R3, R156, RZ ;  /* 0x0000009c030c7224 */ /* 0x000fce00078e02ff */
.L_x_255:
[----:B------:R-:W-:Y:S05]  /*6090*/  BSYNC B1 ;  /* 0x0000000000017941 */ /* 0x000fea0003800000 */
.L_x_254:
        /* <DEDUP_REMOVED lines=11> */
.L_x_257:
[----:B------:R-:W-:Y:S05]  /*6150*/  BSYNC B1 ;  /* 0x0000000000017941 */ /* 0x000fea0003800000 */
.L_x_256:
[----:B-1----:R-:W-:Y:S01]  /*6160*/  @!P4 IMAD R3, R134, R155, R12 ;  /* 0x0000009b8603c224 */ /* 0x002fe200078e020c */
[----:B------:R-:W-:Y:S04]  /*6170*/  BSSY B1, `(.L_x_258) ;  /* 0x0000006000017945 */ /* 0x000fe80003800000 */
[----:B------:R1:W-:Y:S01]  /*6180*/  @!P4 STG.E.U8 desc[UR36][R6.64+0xd8], R3 ;  /* 0x0000d8030600c986 */ /* 0x0003e2000c101124 */
[----:B------:R-:W-:Y:S05]  /*6190*/  @P3 BRA `(.L_x_259) ;  /* 0x00000000000c3947 */ /* 0x000fea0003800000 */
[----:B--2---:R-:W1:Y:S02]  /*61a0*/  LDG.E.U8 R157, desc[UR36][R10.64+0xd9] ;  /* 0x0000d9240a9d7981 */ /* 0x004e64000c1e1100 */
[----:B-1----:R-:W-:-:S05]  /*61b0*/  PRMT R3, R157, 0x8880, RZ ;  /* 0x000088809d037816 */ /* 0x002fca00000000ff */
[----:B------:R-:W-:-:S07]  /*61c0*/  IMAD R12, R3, R156, RZ ;  /* 0x0000009c030c7224 */ /* 0x000fce00078e02ff */
.L_x_259:
[----:B------:R-:W-:Y:S05]  /*61d0*/  BSYNC B1 ;  /* 0x0000000000017941 */ /* 0x000fea0003800000 */
.L_x_258:
[----:B------:R-:W-:Y:S01]  /*61e0*/  @!P3 IMAD R135, R135, R155, R12 ;  /* 0x0000009b8787b224 */ /* 0x000fe200078e020c */
[----:B------:R-:W-:Y:S04]  /*61f0*/  BSSY B1, `(.L_x_260) ;  /* 0x0000006000017945 */ /* 0x000fe80003800000 */
[----:B------:R0:W-:Y:S01]  /*6200*/  @!P3 STG.E.U8 desc[UR36][R6.64+0xd9], R135 ;  /* 0x0000d9870600b986 */ /* 0x0001e2000c101124 */
[----:B------:R-:W-:Y:S05]  /*6210*/  @P5 BRA `(.L_x_261) ;  /* 0x00000000000c5947 */ /* 0x000fea0003800000 */
[----:B--2---:R-:W1:Y:S02]  /*6220*/  LDG.E.U8 R157, desc[UR36][R8.64+0xe0] ;  /* 0x0000e024089d7981 */ /* 0x004e64000c1e1100 */
[----:B-1----:R-:W-:-:S05]  /*6230*/  PRMT R3, R157, 0x8880, RZ ;  /* 0x000088809d037816 */ /* 0x002fca00000000ff */
[----:B------:R-:W-:-:S07]  /*6240*/  IMAD R12, R3, R156, RZ ;  /* 0x0000009c030c7224 */ /* 0x000fce00078e02ff */
.L_x_261:
[----:B------:R-:W-:Y:S05]  /*6250*/  BSYNC B1 ;  /* 0x0000000000017941 */ /* 0x000fea0003800000 */
.L_x_260:
[----:B-1----:R-:W-:Y:S01]  /*6260*/  @!P5 IMAD R3, R136, R155, R12 ;  /* 0x0000009b8803d224 */ /* 0x002fe200078e020c */
[----:B------:R-:W-:Y:S04]  /*6270*/  BSSY B1, `(.L_x_262) ;  /* 0x0000006000017945 */ /* 0x000fe80003800000 */
[----:B------:R1:W-:Y:S01]  /*6280*/  @!P5 STG.E.U8 desc[UR36][R4.64+0xe0], R3 ;  /* 0x0000e0030400d986 */ /* 0x0003e2000c101124 */
[----:B------:R-:W-:Y:S05]  /*6290*/  @P2 BRA `(.L_x_263) ;  /* 0x00000000000c2947 */ /* 0x000fea0003800000 */
[----:B--2---:R-:W1:Y:S02]  /*62a0*/  LDG.E.U8 R157, desc[UR36][R8.64+0xe1] ;  /* 0x0000e124089d7981 */ /* 0x004e64000c1e1100 */
[----:B-1----:R-:W-:-:S05]  /*62b0*/  PRMT R3, R157, 0x8880, RZ ;  /* 0x000088809d037816 */ /* 0x002fca00000000ff */
[----:B------:R-:W-:-:S07]  /*62c0*/  IMAD R12, R3, R156, RZ ;  /* 0x0000009c030c7224 */ /* 0x000fce00078e02ff */
.L_x_263:
[----:B------:R-:W-:Y:S05]  /*62d0*/  BSYNC B1 ;  /* 0x0000000000017941 */ /* 0x000fea0003800000 */
.L_x_262:
        /* <DEDUP_REMOVED lines=11> */
.L_x_265:
[----:B------:R-:W-:Y:S05]  /*6390*/  BSYNC B1 ;  /* 0x0000000000017941 */ /* 0x000fea0003800000 */
.L_x_264:
[----:B-1----:R-:W-:Y:S01]  /*63a0*/  @!P4 IMAD R3, R138, R155, R12 ;  /* 0x0000009b8a03c224 */ /* 0x002fe200078e020c */
[----:B------:R-:W-:Y:S04]  /*63b0*/  BSSY B1, `(.L_x_266) ;  /* 0x0000006000017945 */ /* 0x000fe80003800000 */
[----:B------:R1:W-:Y:S01]  /*63c0*/  @!P4 STG.E.U8 desc[UR36][R6.64+0xe0], R3 ;  /* 0x0000e0030600c986 */ /* 0x0003e2000c101124 */
[----:B------:R-:W-:Y:S05]  /*63d0*/  @P3 BRA `(.L_x_267) ;  /* 0x00000000000c3947 */ /* 0x000fea0003800000 */
[----:B--2---:R-:W1:Y:S02]  /*63e0*/  LDG.E.U8 R157, desc[UR36][R10.64+0xe1] ;  /* 0x0000e1240a9d7981 */ /* 0x004e64000c1e1100 */
[----:B-1----:R-:W-:-:S05]  /*63f0*/  PRMT R3, R157, 0x8880, RZ ;  /* 0x000088809d037816 */ /* 0x002fca00000000ff */
[----:B------:R-:W-:-:S07]  /*6400*/  IMAD R12, R3, R156, RZ ;  /* 0x0000009c030c7224 */ /* 0x000fce00078e02ff */
.L_x_267:
[----:B------:R-:W-:Y:S05]  /*6410*/  BSYNC B1 ;  /* 0x0000000000017941 */ /* 0x000fea0003800000 */
.L_x_266:
[----:B------:R-:W-:Y:S01]  /*6420*/  @!P3 IMAD R139, R139, R155, R12 ;  /* 0x0000009b8b8bb224 */ /* 0x000fe200078e020c */
[----:B------:R-:W-:Y:S04]  /*6430*/  BSSY B1, `(.L_x_268) ;  /* 0x0000006000017945 */ /* 0x000fe80003800000 */
[----:B------:R0:W-:Y:S01]  /*6440*/  @!P3 STG.E.U8 desc[UR36][R6.64+0xe1], R139 ;  /* 0x0000e18b0600b986 */ /* 0x0001e2000c101124 */
[----:B------:R-:W-:Y:S05]  /*6450*/  @P5 BRA `(.L_x_269) ;  /* 0x00000000000c5947 */ /* 0x000fea0003800000 */
[----:B--2---:R-:W1:Y:S02]  /*6460*/  LDG.E.U8 R157, desc[UR36][R8.64+0xe8] ;  /* 0x0000e824089d7981 */ /* 0x004e64000c1e1100 */
[----:B-1----:R-:W-:-:S05]  /*6470*/  PRMT R3, R157, 0x8880, RZ ;  /* 0x000088809d037816 */ /* 0x002fca00000000ff */
[----:B------:R-:W-:-:S07]  /*6480*/  IMAD R12, R3, R156, RZ ;  /* 0x0000009c030c7224 */ /* 0x000fce00078e02ff */
.L_x_269:
[----:B------:R-:W-:Y:S05]  /*6490*/  BSYNC B1 ;  /* 0x0000000000017941 */ /* 0x000fea0003800000 */
.L_x_268:
[----:B-1----:R-:W-:Y:S01]  /*64a0*/  @!P5 IMAD R3, R140, R155, R12 ;  /* 0x0000009b8c03d224 */ /* 0x002fe200078e020c */
[----:B------:R-:W-:Y:S04]  /*64b0*/  BSSY B1, `(.L_x_270) ;  /* 0x0000006000017945 */ /* 0x000fe80003800000 */
[----:B------:R1:W-:Y:S01]  /*64c0*/  @!P5 STG.E.U8 desc[UR36][R4.64+0xe8], R3 ;  /* 0x0000e8030400d986 */ /* 0x0003e2000c101124 */
[----:B------:R-:W-:Y:S05]  /*64d0*/  @P2 BRA `(.L_x_271) ;  /* 0x00000000000c2947 */ /* 0x000fea0003800000 */
[----:B--2---:R-:W1:Y:S02]  /*64e0*/  LDG.E.U8 R157, desc[UR36][R8.64+0xe9] ;  /* 0x0000e924089d7981 */ /* 0x004e64000c1e1100 */
[----:B-1----:R-:W-:-:S05]  /*64f0*/  PRMT R3, R157, 0x8880, RZ ;  /* 0x000088809d037816 */ /* 0x002fca00000000ff */
[----:B------:R-:W-:-:S07]  /*6500*/  IMAD R12, R3, R156, RZ ;  /* 0x0000009c030c7224 */ /* 0x000fce00078e02ff */
.L_x_271:
[----:B------:R-:W-:Y:S05]  /*6510*/  BSYNC B1 ;  /* 0x0000000000017941 */ /* 0x000fea0003800000 */
.L_x_270:
        /* <DEDUP_REMOVED lines=11> */
.L_x_273:
[----:B------:R-:W-:Y:S05]  /*65d0*/  BSYNC B1 ;  /* 0x0000000000017941 */ /* 0x000fea0003800000 */
.L_x_272:
[----:B-1----:R-:W-:Y:S01]  /*65e0*/  @!P4 IMAD R3, R142, R155, R12 ;  /* 0x0000009b8e03c224 */ /* 0x002fe200078e020c */
[----:B------:R-:W-:Y:S04]  /*65f0*/  BSSY B1, `(.L_x_274) ;  /* 0x0000006000017945 */ /* 0x000fe80003800000 */
[----:B------:R1:W-:Y:S01]  /*6600*/  @!P4 STG.E.U8 desc[UR36][R6.64+0xe8], R3 ;  /* 0x0000e8030600c986 */ /* 0x0003e2000c101124 */
[----:B------:R-:W-:Y:S05]  /*6610*/  @P3 BRA `(.L_x_275) ;  /* 0x00000000000c3947 */ /* 0x000fea0003800000 */
[----:B--2---:R-:W1:Y:S02]  /*6620*/  LDG.E.U8 R157, desc[UR36][R10.64+0xe9] ;  /* 0x0000e9240a9d7981 */ /* 0x004e64000c1e1100 */
[----:B-1----:R-:W-:-:S05]  /*6630*/  PRMT R3, R157, 0x8880, RZ ;  /* 0x000088809d037816 */ /* 0x002fca00000000ff */
[----:B------:R-:W-:-:S07]  /*6640*/  IMAD R12, R3, R156, RZ ;  /* 0x0000009c030c7224 */ /* 0x000fce00078e02ff */
.L_x_275:
[----:B------:R-:W-:Y:S05]  /*6650*/  BSYNC B1 ;  /* 0x0000000000017941 */ /* 0x000fea0003800000 */
.L_x_274:
[----:B------:R-:W-:Y:S01]  /*6660*/  @!P3 IMAD R143, R143, R155, R12 ;  /* 0x0000009b8f8fb224 */ /* 0x000fe200078e020c */
[----:B------:R-:W-:Y:S04]  /*6670*/  BSSY B1, `(.L_x_276) ;  /* 0x0000006000017945 */ /* 0x000fe80003800000 */
[----:B------:R0:W-:Y:S01]  /*6680*/  @!P3 STG.E.U8 desc[UR36][R6.64+0xe9], R143 ;  /* 0x0000e98f0600b986 */ /* 0x0001e2000c101124 */
[----:B------:R-:W-:Y:S05]  /*6690*/  @P5 BRA `(.L_x_277) ;  /* 0x00000000000c5947 */ /* 0x000fea0003800000 */
[----:B--2---:R-:W1:Y:S02]  /*66a0*/  LDG.E.U8 R157, desc[UR36][R8.64+0xf0] ;  /* 0x0000f024089d7981 */ /* 0x004e64000c1e1100 */
[----:B-1----:R-:W-:-:S05]  /*66b0*/  PRMT R3, R157, 0x8880, RZ ;  /* 0x000088809d037816 */ /* 0x002fca00000000ff */
[----:B------:R-:W-:-:S07]  /*66c0*/  IMAD R12, R3, R156, RZ ;  /* 0x0000009c030c7224 */ /* 0x000fce00078e02ff */
.L_x_277:
[----:B------:R-:W-:Y:S05]  /*66d0*/  BSYNC B1 ;  /* 0x0000000000017941 */ /* 0x000fea0003800000 */
.L_x_276:
[----:B-1----:R-:W-:Y:S01]  /*66e0*/  @!P5 IMAD R3, R144, R155, R12 ;  /* 0x0000009b9003d224 */ /* 0x002fe200078e020c */
[----:B------:R-:W-:Y:S04]  /*66f0*/  BSSY B1, `(.L_x_278) ;  /* 0x0000006000017945 */ /* 0x000fe80003800000 */
[----:B------:R1:W-:Y:S01]  /*6700*/  @!P5 STG.E.U8 desc[UR36][R4.64+0xf0], R3 ;  /* 0x0000f0030400d986 */ /* 0x0003e2000c101124 */
[----:B------:R-:W-:Y:S05]  /*6710*/  @P2 BRA `(.L_x_279) ;  /* 0x00000000000c2947 */ /* 0x000fea0003800000 */
[----:B--2---:R-:W1:Y:S02]  /*6720*/  LDG.E.U8 R157, desc[UR36][R8.64+0xf1] ;  /* 0x0000f124089d7981 */ /* 0x004e64000c1e1100 */
[----:B-1----:R-:W-:-:S05]  /*6730*/  PRMT R3, R157, 0x8880, RZ ;  /* 0x000088809d037816 */ /* 0x002fca00000000ff */
[----:B------:R-:W-:-:S07]  /*6740*/  IMAD R12, R3, R156, RZ ;  /* 0x0000009c030c7224 */ /* 0x000fce00078e02ff */
.L_x_279:
[----:B------:R-:W-:Y:S05]  /*6750*/  BSYNC B1 ;  /* 0x0000000000017941 */ /* 0x000fea0003800000 */
.L_x_278:
[C---:B------:R-:W-:Y:S01]  /*6760*/  ISETP.LT.OR P4, PT, R0.reuse, 0xf1, !P0 ;  /* 0x000000f10000780c */ /* 0x040fe20004781670 */
[----:B------:R-:W-:Y:S01]  /*6770*/  @!P2 IMAD R145, R145, R155, R12 ;  /* 0x0000009b9191a224 */ /* 0x000fe200078e020c */
[----:B------:R-:W-:Y:S01]  /*6780*/  BSSY B1, `(.L_x_280) ;  /* 0x000000a000017945 */ /* 0x000fe20003800000 */
[C---:B------:R-:W-:Y:S02]  /*6790*/  ISETP.LT.OR P3, PT, R0.reuse, 0xf2, !P0 ;  /* 0x000000f20000780c */ /* 0x040fe40004761670 */
        /* <DEDUP_REMOVED lines=8> */
.L_x_281:
[----:B------:R-:W-:Y:S05]  /*6820*/  BSYNC B1 ;  /* 0x0000000000017941 */ /* 0x000fea0003800000 */
.L_x_280:
[----:B-1----:R-:W-:Y:S01]  /*6830*/  @!P4 IMAD R3, R146, R155, R12 ;  /* 0x0000009b9203c224 */ /* 0x002fe200078e020c */
[----:B------:R-:W-:Y:S04]  /*6840*/  BSSY B1, `(.L_x_282) ;  /* 0x0000006000017945 */ /* 0x000fe80003800000 */
[----:B------:R1:W-:Y:S01]  /*6850*/  @!P4 STG.E.U8 desc[UR36][R6.64+0xf0], R3 ;  /* 0x0000f0030600c986 */ /* 0x0003e2000c101124 */
[----:B------:R-:W-:Y:S05]  /*6860*/  @P3 BRA `(.L_x_283) ;  /* 0x00000000000c3947 */ /* 0x000fea0003800000 */
[----:B--2---:R-:W1:Y:S02]  /*6870*/  LDG.E.U8 R157, desc[UR36][R10.64+0xf1] ;  /* 0x0000f1240a9d7981 */ /* 0x004e64000c1e1100 */
[----:B-1----:R-:W-:-:S05]  /*6880*/  PRMT R3, R157, 0x8880, RZ ;  /* 0x000088809d037816 */ /* 0x002fca00000000ff */
[----:B------:R-:W-:-:S07]  /*6890*/  IMAD R12, R3, R156, RZ ;  /* 0x0000009c030c7224 */ /* 0x000fce00078e02ff */
.L_x_283:
[----:B------:R-:W-:Y:S05]  /*68a0*/  BSYNC B1 ;  /* 0x0000000000017941 */ /* 0x000fea0003800000 */
.L_x_282:
[----:B------:R-:W-:Y:S01]  /*68b0*/  @!P3 IMAD R147, R147, R155, R12 ;  /* 0x0000009b9393b224 */ /* 0x000fe200078e020c */
[----:B------:R-:W-:Y:S04]  /*68c0*/  BSSY B1, `(.L_x_284) ;  /* 0x0000006000017945 */ /* 0x000fe80003800000 */
[----:B------:R0:W-:Y:S01]  /*68d0*/  @!P3 STG.E.U8 desc[UR36][R6.64+0xf1], R147 ;  /* 0x0000f1930600b986 */ /* 0x0001e2000c101124 */
[----:B------:R-:W-:Y:S05]  /*68e0*/  @P2 BRA `(.L_x_285) ;  /* 0x00000000000c2947 */ /* 0x000fea0003800000 */
[----:B--2---:R-:W1:Y:S02]  /*68f0*/  LDG.E.U8 R157, desc[UR36][R8.64+0xf8] ;  /* 0x0000f824089d7981 */ /* 0x004e64000c1e1100 */
[----:B-1----:R-:W-:-:S05]  /*6900*/  PRMT R3, R157, 0x8880, RZ ;  /* 0x000088809d037816 */ /* 0x002fca00000000ff */
[----:B------:R-:W-:-:S07]  /*6910*/  IMAD R12, R3, R156, RZ ;  /* 0x0000009c030c7224 */ /* 0x000fce00078e02ff */
.L_x_285:
[----:B------:R-:W-:Y:S05]  /*6920*/  BSYNC B1 ;  /* 0x0000000000017941 */ /* 0x000fea0003800000 */
.L_x_284:
[----:B-1----:R-:W-:Y:S01]  /*6930*/  @!P2 IMAD R3, R148, R155, R12 ;  /* 0x0000009b9403a224 */ /* 0x002fe200078e020c */
[----:B------:R-:W-:Y:S04]  /*6940*/  BSSY B1, `(.L_x_286) ;  /* 0x0000006000017945 */ /* 0x000fe80003800000 */
[----:B------:R1:W-:Y:S01]  /*6950*/  @!P2 STG.E.U8 desc[UR36][R4.64+0xf8], R3 ;  /* 0x0000f8030400a986 */ /* 0x0003e2000c101124 */
[----:B------:R-:W-:Y:S05]  /*6960*/  @P1 BRA `(.L_x_287) ;  /* 0x00000000000c1947 */ /* 0x000fea0003800000 */
[----:B--2---:R-:W1:Y:S02]  /*6970*/  LDG.E.U8 R157, desc[UR36][R8.64+0xf9] ;  /* 0x0000f924089d7981 */ /* 0x004e64000c1e1100 */
[----:B-1----:R-:W-:-:S05]  /*6980*/  PRMT R3, R157, 0x8880, RZ ;  /* 0x000088809d037816 */ /* 0x002fca00000000ff */
[----:B------:R-:W-:-:S07]  /*6990*/  IMAD R12, R3, R156, RZ ;  /* 0x0000009c030c7224 */ /* 0x000fce00078e02ff */
.L_x_287:
[----:B------:R-:W-:Y:S05]  /*69a0*/  BSYNC B1 ;  /* 0x0000000000017941 */ /* 0x000fea0003800000 */
.L_x_286:
[----:B------:R-:W-:Y:S01]  /*69b0*/  @!P1 IMAD R149, R149, R155, R12 ;  /* 0x0000009b95959224 */ /* 0x000fe200078e020c */
[----:B------:R-:W-:Y:S04]  /*69c0*/  BSSY B1, `(.L_x_288) ;  /* 0x0000006000017945 */ /* 0x000fe80003800000 */
[----:B------:R0:W-:Y:S01]  /*69d0*/  @!P1 STG.E.U8 desc[UR36][R4.64+0xf9], R149 ;  /* 0x0000f99504009986 */ /* 0x0001e2000c101124 */
[----:B------:R-:W-:Y:S05]  /*69e0*/  @P5 BRA `(.L_x_289) ;  /* 0x00000000000c5947 */ /* 0x000fea0003800000 */
[----:B--2---:R-:W1:Y:S02]  /*69f0*/  LDG.E.U8 R157, desc[UR36][R10.64+0xf8] ;  /* 0x0000f8240a9d7981 */ /* 0x004e64000c1e1100 */
[----:B-1----:R-:W-:-:S05]  /*6a00*/  PRMT R3, R157, 0x8880, RZ ;  /* 0x000088809d037816 */ /* 0x002fca00000000ff */
[----:B------:R-:W-:-:S07]  /*6a10*/  IMAD R12, R3, R156, RZ ;  /* 0x0000009c030c7224 */ /* 0x000fce00078e02ff */
.L_x_289:
[----:B------:R-:W-:Y:S05]  /*6a20*/  BSYNC B1 ;  /* 0x0000000000017941 */ /* 0x000fea0003800000 */
.L_x_288:
[----:B-1----:R-:W-:Y:S01]  /*6a30*/  @!P5 IMAD R3, R150, R155, R12 ;  /* 0x0000009b9603d224 */ /* 0x002fe200078e020c */
[----:B------:R-:W-:Y:S01]  /*6a40*/  ISETP.LT.OR P0, PT, R0, 0xfa, !P0 ;  /* 0x000000fa0000780c */ /* 0x000fe20004701670 */
[----:B------:R-:W-:Y:S03]  /*6a50*/  BSSY B1, `(.L_x_290) ;  /* 0x0000006000017945 */ /* 0x000fe60003800000 */
[----:B------:R1:W-:Y:S09]  /*6a60*/  @!P5 STG.E.U8 desc[UR36][R6.64+0xf8], R3 ;  /* 0x0000f8030600d986 */ /* 0x0003f2000c101124 */
[----:B------:R-:W-:Y:S05]  /*6a70*/  @P0 BRA `(.L_x_291) ;  /* 0x00000000000c0947 */ /* 0x000fea0003800000 */
[----:B--2---:R-:W1:Y:S02]  /*6a80*/  LDG.E.U8 R157, desc[UR36][R10.64+0xf9] ;  /* 0x0000f9240a9d7981 */ /* 0x004e64000c1e1100 */
[----:B-1----:R-:W-:-:S05]  /*6a90*/  PRMT R3, R157, 0x8880, RZ ;  /* 0x000088809d037816 */ /* 0x002fca00000000ff */
[----:B------:R-:W-:-:S07]  /*6aa0*/  IMAD R12, R3, R156, RZ ;  /* 0x0000009c030c7224 */ /* 0x000fce00078e02ff */
.L_x_291:
[----:B------:R-:W-:Y:S05]  /*6ab0*/  BSYNC B1 ;  /* 0x0000000000017941 */ /* 0x000fea0003800000 */
.L_x_290:
[----:B------:R-:W-:Y:S01]  /*6ac0*/  IMAD R151, R151, R155, R12 ;  /* 0x0000009b97977224 */ /* 0x000fe200078e020c */
[----:B------:R-:W-:Y:S06]  /*6ad0*/  @P0 BRA `(.L_x_292) ;  /* 0x0000001800100947 */ /* 0x000fec0003800000 */
[----:B------:R0:W-:Y:S01]  /*6ae0*/  STG.E.U8 desc[UR36][R6.64+0xf9], R151 ;  /* 0x0000f99706007986 */ /* 0x0001e2000c101124 */
[----:B------:R-:W-:Y:S05]  /*6af0*/  BRA `(.L_x_292) ;  /* 0x0000001800087947 */ /* 0x000fea0003800000 */
.L_x_35:
[C---:B------:R-:W-:Y:S02]  /*6b00*/  ISETP.GE.AND P1, PT, R162.reuse, 0x1, PT ;  /* 0x00000001a200780c */ /* 0x040fe40003f26270 */
[----:B------:R-:W-:Y:S02]  /*6b10*/  ISETP.GE.AND P0, PT, R162, 0x9, PT ;  /* 0x00000009a200780c */ /* 0x000fe40003f06270 */
[C---:B------:R-:W-:Y:S02]  /*6b20*/  ISETP.LT.OR P4, PT, R0.reuse, 0x1, !P1 ;  /* 0x000000010000780c */ /* 0x040fe40004f81670 */
[C---:B------:R-:W-:Y:S02]  /*6b30*/  ISETP.LT.OR P3, PT, R0.reuse, 0x2, !P1 ;  /* 0x000000020000780c */ /* 0x040fe40004f61670 */
[C---:B------:R-:W-:Y:S02]  /*6b40*/  ISETP.LT.OR P2, PT, R0.reuse, 0x1, !P0 ;  /* 0x000000010000780c */ /* 0x040fe40004741670 */
[----:B------:R-:W-:-:S07]  /*6b50*/  ISETP.LT.OR P5, PT, R0, 0x2, !P0 ;  /* 0x000000020000780c */ /* 0x000fce00047a1670 */
[-C--:B------:R-:W-:Y:S02]  /*6b60*/  @!P4 IMAD R3, R24, R155.reuse, RZ ;  /* 0x0000009b1803c224 */ /* 0x080fe400078e02ff */
[-C--:B------:R-:W-:Y:S02]  /*6b70*/  @!P3 IMAD R25, R25, R155.reuse, RZ ;  /* 0x0000009b1919b224 */ /* 0x080fe400078e02ff */
[-C--:B------:R-:W-:Y:S01]  /*6b80*/  @!P2 IMAD R9, R26, R155.reuse, RZ ;  /* 0x0000009b1a09a224 */ /* 0x080fe200078e02ff */
[----:B------:R0:W-:Y:S01]  /*6b90*/  @!P4 STG.E.U8 desc[UR36][R4.64], R3 ;  /* 0x000000030400c986 */ /* 0x0001e2000c101124 */
[C---:B------:R-:W-:Y:S01]  /*6ba0*/  ISETP.LT.OR P4, PT, R0.reuse, 0x9, !P1 ;  /* 0x000000090000780c */ /* 0x040fe20004f81670 */
[----:B------:R-:W-:Y:S02]  /*6bb0*/  @!P5 IMAD R27, R27, R155, RZ ;  /* 0x0000009b1b1bd224 */ /* 0x000fe400078e02ff */
[----:B------:R-:W-:Y:S01]  /*6bc0*/  @!P3 STG.E.U8 desc[UR36][R4.64+0x1], R25 ;  /* 0x000001190400b986 */ /* 0x000fe2000c101124 */
[----:B------:R-:W-:-:S03]  /*6bd0*/  ISETP.LT.OR P3, PT, R0, 0xa, !P1 ;  /* 0x0000000a0000780c */ /* 0x000fc60004f61670 */
[----:B------:R1:W-:Y:S01]  /*6be0*/  @!P2 STG.E.U8 desc[UR36][R6.64], R9 ;  /* 0x000000090600a986 */ /* 0x0003e2000c101124 */
[----:B------:R-:W-:-:S03]  /*6bf0*/  ISETP.LT.OR P2, PT, R0, 0x9, !P0 ;  /* 0x000000090000780c */ /* 0x000fc60004741670 */
[----:B------:R-:W-:Y:S01]  /*6c00*/  @!P5 STG.E.U8 desc[UR36][R6.64+0x1], R27 ;  /* 0x0000011b0600d986 */ /* 0x000fe2000c101124 */
[----:B------:R-:W-:Y:S01]  /*6c10*/  ISETP.LT.OR P5, PT, R0, 0xa, !P0 ;  /* 0x0000000a0000780c */ /* 0x000fe200047a1670 */
[----:B------:R-:W-:-:S04]  /*6c20*/  @!P4 IMAD R11, R28, R155, RZ ;  /* 0x0000009b1c0bc224 */ /* 0x000fc800078e02ff */
[-C--:B------:R-:W-:Y:S01]  /*6c30*/  @!P3 IMAD R29, R29, R155.reuse, RZ ;  /* 0x0000009b1d1db224 */ /* 0x080fe200078e02ff */
[----:B------:R-:W-:Y:S01]  /*6c40*/  @!P4 STG.E.U8 desc[UR36][R4.64+0x8], R11 ;  /* 0x0000080b0400c986 */ /* 0x000fe2000c101124 */
[----:B------:R-:W-:Y:S02]  /*6c50*/  ISETP.LT.OR P4, PT, R0, 0x11, !P1 ;  /* 0x000000110000780c */ /* 0x000fe40004f81670 */
[-C--:B0-----:R-:W-:Y:S01]  /*6c60*/  @!P2 IMAD R3, R30, R155.reuse, RZ ;  /* 0x0000009b1e03a224 */ /* 0x081fe200078e02ff */
[----:B------:R-:W-:Y:S01]  /*6c70*/  @!P3 STG.E.U8 desc[UR36][R4.64+0x9], R29 ;  /* 0x0000091d0400b986 */ /* 0x000fe2000c101124 */
[C---:B------:R-:W-:Y:S02]  /*6c80*/  ISETP.LT.OR P3, PT, R0.reuse, 0x12, !P1 ;  /* 0x000000120000780c */ /* 0x040fe40004f61670 */
[----:B------:R-:W-:Y:S01]  /*6c90*/  @!P5 IMAD R31, R31, R155, RZ ;  /* 0x0000009b1f1fd224 */ /* 0x000fe200078e02ff */
[----:B------:R0:W-:Y:S01]  /*6ca0*/  @!P2 STG.E.U8 desc[UR36][R6.64+0x8], R3 ;  /* 0x000008030600a986 */ /* 0x0001e2000c101124 */
[----:B------:R-:W-:-:S03]  /*6cb0*/  ISETP.LT.OR P2, PT, R0, 0x11, !P0 ;  /* 0x000000110000780c */ /* 0x000fc60004741670 */
[----:B------:R-:W-:Y:S01]  /*6cc0*/  @!P5 STG.E.U8 desc[UR36][R6.64+0x9], R31 ;  /* 0x0000091f0600d986 */ /* 0x000fe2000c101124 */
[----:B------:R-:W-:Y:S01]  /*6cd0*/  ISETP.LT.OR P5, PT, R0, 0x12, !P0 ;  /* 0x000000120000780c */ /* 0x000fe200047a1670 */
[----:B-1----:R-:W-:-:S04]  /*6ce0*/  @!P4 IMAD R9, R32, R155, RZ ;  /* 0x0000009b2009c224 */ /* 0x002fc800078e02ff */
        /* <DEDUP_REMOVED lines=301> */
[----:B------:R1:W-:Y:S01]  /*7fc0*/  @!P4 STG.E.U8 desc[UR36][R4.64+0xd8], R11 ;  /* 0x0000d80b0400c986 */ /* 0x0003e2000c101124 */
        /* <DEDUP_REMOVED lines=13> */
[-C--:B-1----:R-:W-:Y:S01]  /*80a0*/  @!P2 IMAD R11, R138, R155.reuse, RZ ;  /* 0x0000009b8a0ba224 */ /* 0x082fe200078e02ff */
[----:B------:R-:W-:Y:S01]  /*80b0*/  @!P3 STG.E.U8 desc[UR36][R4.64+0xe1], R137 ;  /* 0x0000e1890400b986 */ /* 0x000fe2000c101124 */
[C---:B------:R-:W-:Y:S02]  /*80c0*/  ISETP.LT.OR P3, PT, R0.reuse, 0xea, !P1 ;  /* 0x000000ea0000780c */ /* 0x040fe40004f61670 */
[----:B------:R-:W-:Y:S01]  /*80d0*/  @!P5 IMAD R139, R139, R155, RZ ;  /* 0x0000009b8b8bd224 */ /* 0x000fe200078e02ff */
[----:B------:R1:W-:Y:S01]  /*80e0*/  @!P2 STG.E.U8 desc[UR36][R6.64+0xe0], R11 ;  /* 0x0000e00b0600a986 */ /* 0x0003e2000c101124 */
[----:B------:R-:W-:-:S03]  /*80f0*/  ISETP.LT.OR P2, PT, R0, 0xe9, !P0 ;  /* 0x000000e90000780c */ /* 0x000fc60004741670 */
[----:B------:R-:W-:Y:S01]  /*8100*/  @!P5 STG.E.U8 desc[UR36][R6.64+0xe1], R139 ;  /* 0x0000e18b0600d986 */ /* 0x000fe2000c101124 */
[----:B------:R-:W-:Y:S01]  /*8110*/  ISETP.LT.OR P5, PT, R0, 0xea, !P0 ;  /* 0x000000ea0000780c */ /* 0x000fe200047a1670 */
[----:B0-----:R-:W-:-:S04]  /*8120*/  @!P4 IMAD R3, R140, R155, RZ ;  /* 0x0000009b8c03c224 */ /* 0x001fc800078e02ff */
[-C--:B------:R-:W-:Y:S01]  /*8130*/  @!P3 IMAD R141, R141, R155.reuse, RZ ;  /* 0x0000009b8d8db224 */ /* 0x080fe200078e02ff */
[----:B------:R0:W-:Y:S01]  /*8140*/  @!P4 STG.E.U8 desc[UR36][R4.64+0xe8], R3 ;  /* 0x0000e8030400c986 */ /* 0x0001e2000c101124 */
[----:B------:R-:W-:Y:S02]  /*8150*/  ISETP.LT.OR P4, PT, R0, 0xf2, !P1 ;  /* 0x000000f20000780c */ /* 0x000fe40004f81670 */
[-C--:B---3--:R-:W-:Y:S01]  /*8160*/  @!P2 IMAD R9, R142, R155.reuse, RZ ;  /* 0x0000009b8e09a224 */ /* 0x088fe200078e02ff */
[----:B------:R-:W-:Y:S01]  /*8170*/  @!P3 STG.E.U8 desc[UR36][R4.64+0xe9], R141 ;  /* 0x0000e98d0400b986 */ /* 0x000fe2000c101124 */
[C---:B------:R-:W-:Y:S02]  /*8180*/  ISETP.LT.OR P3, PT, R0.reuse, 0xf1, !P1 ;  /* 0x000000f10000780c */ /* 0x040fe40004f61670 */
[----:B------:R-:W-:Y:S01]  /*8190*/  @!P5 IMAD R143, R143, R155, RZ ;  /* 0x0000009b8f8fd224 */ /* 0x000fe200078e02ff */
[----:B------:R-:W-:Y:S01]  /*81a0*/  @!P2 STG.E.U8 desc[UR36][R6.64+0xe8], R9 ;  /* 0x0000e8090600a986 */ /* 0x000fe2000c101124 */
[----:B------:R-:W-:-:S03]  /*81b0*/  ISETP.LT.OR P2, PT, R0, 0xf1, !P0 ;  /* 0x000000f10000780c */ /* 0x000fc60004741670 */
[----:B------:R-:W-:Y:S01]  /*81c0*/  @!P5 STG.E.U8 desc[UR36][R6.64+0xe9], R143 ;  /* 0x0000e98f0600d986 */ /* 0x000fe2000c101124 */
[----:B------:R-:W-:Y:S01]  /*81d0*/  ISETP.LT.OR P5, PT, R0, 0xf9, !P0 ;  /* 0x000000f90000780c */ /* 0x000fe200047a1670 */
[----:B------:R-:W-:-:S04]  /*81e0*/  @!P4 IMAD R145, R145, R155, RZ ;  /* 0x0000009b9191c224 */ /* 0x000fc800078e02ff */
[-C--:B-1----:R-:W-:Y:S01]  /*81f0*/  @!P3 IMAD R11, R144, R155.reuse, RZ ;  /* 0x0000009b900bb224 */ /* 0x082fe200078e02ff */
[----:B------:R-:W-:Y:S01]  /*8200*/  @!P4 STG.E.U8 desc[UR36][R4.64+0xf1], R145 ;  /* 0x0000f1910400c986 */ /* 0x000fe2000c101124 */
[C---:B------:R-:W-:Y:S02]  /*8210*/  ISETP.LT.OR P4, PT, R0.reuse, 0xf2, !P0 ;  /* 0x000000f20000780c */ /* 0x040fe40004781670 */
[C---:B------:R-:W-:Y:S01]  /*8220*/  ISETP.LT.OR P0, PT, R0.reuse, 0xfa, !P0 ;  /* 0x000000fa0000780c */ /* 0x040fe20004701670 */
[----:B------:R1:W-:Y:S01]  /*8230*/  @!P3 STG.E.U8 desc[UR36][R4.64+0xf0], R11 ;  /* 0x0000f00b0400b986 */ /* 0x0003e2000c101124 */
[----:B------:R-:W-:Y:S01]  /*8240*/  ISETP.LT.OR P3, PT, R0, 0xf9, !P1 ;  /* 0x000000f90000780c */ /* 0x000fe20004f61670 */
[----:B0-----:R-:W-:Y:S01]  /*8250*/  @!P2 IMAD R3, R146, R155, RZ ;  /* 0x0000009b9203a224 */ /* 0x001fe200078e02ff */
[----:B------:R-:W-:-:S04]  /*8260*/  ISETP.LT.OR P1, PT, R0, 0xfa, !P1 ;  /* 0x000000fa0000780c */ /* 0x000fc80004f21670 */
[----:B------:R0:W-:Y:S03]  /*8270*/  @!P2 STG.E.U8 desc[UR36][R6.64+0xf0], R3 ;  /* 0x0000f0030600a986 */ /* 0x0001e6000c101124 */
[-C--:B------:R-:W-:Y:S02]  /*8280*/  @!P4 IMAD R147, R147, R155.reuse, RZ ;  /* 0x0000009b9393c224 */ /* 0x080fe400078e02ff */
[-C--:B-1----:R-:W-:Y:S02]  /*8290*/  @!P5 IMAD R11, R150, R155.reuse, RZ ;  /* 0x0000009b960bd224 */ /* 0x082fe400078e02ff */
[-C--:B------:R-:W-:Y:S01]  /*82a0*/  @!P3 IMAD R9, R148, R155.reuse, RZ ;  /* 0x0000009b9409b224 */ /* 0x080fe200078e02ff */
[----:B------:R0:W-:Y:S01]  /*82b0*/  @!P4 STG.E.U8 desc[UR36][R6.64+0xf1], R147 ;  /* 0x0000f1930600c986 */ /* 0x0001e2000c101124 */
[-C--:B------:R-:W-:Y:S02]  /*82c0*/  @!P1 IMAD R149, R149, R155.reuse, RZ ;  /* 0x0000009b95959224 */ /* 0x080fe400078e02ff */
[----:B------:R-:W-:Y:S01]  /*82d0*/  @!P0 IMAD R151, R151, R155, RZ ;  /* 0x0000009b97978224 */ /* 0x000fe200078e02ff */
[----:B------:R0:W-:Y:S04]  /*82e0*/  @!P3 STG.E.U8 desc[UR36][R4.64+0xf8], R9 ;  /* 0x0000f8090400b986 */ /* 0x0001e8000c101124 */
[----:B------:R0:W-:Y:S04]  /*82f0*/  @!P1 STG.E.U8 desc[UR36][R4.64+0xf9], R149 ;  /* 0x0000f99504009986 */ /* 0x0001e8000c101124 */
[----:B------:R0:W-:Y:S04]  /*8300*/  @!P5 STG.E.U8 desc[UR36][R6.64+0xf8], R11 ;  /* 0x0000f80b0600d986 */ /* 0x0001e8000c101124 */
[----:B------:R0:W-:Y:S02]  /*8310*/  @!P0 STG.E.U8 desc[UR36][R6.64+0xf9], R151 ;  /* 0x0000f99706008986 */ /* 0x0001e4000c101124 */
.L_x_292:
[----:B------:R-:W-:Y:S05]  /*8320*/  BSYNC B0 ;  /* 0x0000000000007941 */ /* 0x000fea0003800000 */
.L_x_34:
[----:B------:R-:W-:Y:S01]  /*8330*/  ULDC UR4, c[0x0][0xc] ;  /* 0x0000030000047ab9 */ /* 0x000fe20000000800 */
[----:B------:R-:W-:Y:S01]  /*8340*/  ULDC UR5, c[0x0][0x10] ;  /* 0x0000040000057ab9 */ /* 0x000fe20000000800 */
[----:B01----:R-:W0:Y:S01]  /*8350*/  LDC R3, c[0x0][0x14] ;  /* 0x00000500ff037b82 */ /* 0x003e220000000800 */
[----:B------:R-:W-:Y:S01]  /*8360*/  UIMAD.WIDE.U32 UR4, UR4, UR5, URZ ;  /* 0x00000005040472a5 */ /* 0x000fe2000f8e003f */
[----:B------:R-:W-:Y:S01]  /*8370*/  PRMT R0, RZ, 0x7610, R0 ;  /* 0x00007610ff007816 */ /* 0x000fe20000000000 */
[----:B------:R-:W-:Y:S02]  /*8380*/  IMAD.MOV.U32 R153, RZ, RZ, -0x1 ;  /* 0xffffffffff997424 */ /* 0x000fe400078e00ff */
[----:B------:R-:W-:Y:S02]  /*8390*/  IMAD.MOV.U32 R22, RZ, RZ, -0x1 ;  /* 0xffffffffff167424 */ /* 0x000fe400078e00ff */
[----:B0-----:R-:W-:-:S04]  /*83a0*/  IMAD.WIDE.U32 R16, R3, UR4, R16 ;  /* 0x0000000403107c25 */ /* 0x001fc8000f8e0010 */
[----:B------:R-:W-:Y:S01]  /*83b0*/  IMAD R3, R3, UR5, RZ ;  /* 0x0000000503037c24 */ /* 0x000fe2000f8e02ff */
[----:B------:R-:W-:Y:S02]  /*83c0*/  ULDC.64 UR4, c[0x0][0x650] ;  /* 0x0001940000047ab9 */ /* 0x000fe40000000a00 */
[----:B------:R-:W-:Y:S01]  /*83d0*/  ISETP.GE.U32.AND P0, PT, R16, UR4, PT ;  /* 0x0000000410007c0c */ /* 0x000fe2000bf06070 */
[----:B------:R-:W-:-:S05]  /*83e0*/  IMAD.IADD R17, R17, 0x1, R3 ;  /* 0x0000000111117824 */ /* 0x000fca00078e0203 */
[----:B------:R-:W-:-:S13]  /*83f0*/  ISETP.GE.U32.AND.EX P0, PT, R17, UR5, PT, P0 ;  /* 0x0000000511007c0c */ /* 0x000fda000bf06100 */
[----:B------:R-:W-:Y:S05]  /*8400*/  @P0 BRA `(.L_x_293) ;  /* 0x0000000400640947 */ /* 0x000fea0003800000 */
[----:B------:R-:W0:Y:S01]  /*8410*/  S2R R12, SR_CTAID.X ;  /* 0x00000000000c7919 */ /* 0x000e220000002500 */
[----:B------:R-:W1:Y:S01]  /*8420*/  LDC.64 R10, c[0x0][0x628] ;  /* 0x00018a00ff0a7b82 */ /* 0x000e620000000a00 */
[----:B------:R-:W-:Y:S01]  /*8430*/  ULDC UR4, c[0x0][0x150] ;  /* 0x0000540000047ab9 */ /* 0x000fe20000000800 */
[----:B------:R-:W-:Y:S01]  /*8440*/  IMAD.MOV.U32 R8, RZ, RZ, R16 ;  /* 0x000000ffff087224 */ /* 0x000fe200078e0010 */
[----:B------:R-:W0:Y:S01]  /*8450*/  S2R R24, SR_CTAID.Y ;  /* 0x0000000000187919 */ /* 0x000e220000002600 */
[----:B------:R-:W-:-:S04]  /*8460*/  IMAD.MOV.U32 R9, RZ, RZ, R17 ;  /* 0x000000ffff097224 */ /* 0x000fc800078e0011 */
[----:B------:R-:W2:Y:S08]  /*8470*/  LDC R21, c[0x0][0x144] ;  /* 0x00005100ff157b82 */ /* 0x000eb00000000800 */
[----:B------:R-:W2:Y:S08]  /*8480*/  LDC R0, c[0x0][0x630] ;  /* 0x00018c00ff007b82 */ /* 0x000eb00000000800 */
[----:B------:R-:W2:Y:S01]  /*8490*/  LDC.64 R14, c[0x0][0x620] ;  /* 0x00018800ff0e7b82 */ /* 0x000ea20000000a00 */
[----:B-1----:R-:W-:-:S04]  /*84a0*/  ISETP.NE.U32.AND P0, PT, R10, RZ, PT ;  /* 0x000000ff0a00720c */ /* 0x002fc80003f05070 */
[----:B------:R-:W-:Y:S02]  /*84b0*/  ISETP.NE.AND.EX P0, PT, R11, RZ, PT, P0 ;  /* 0x000000ff0b00720c */ /* 0x000fe40003f05300 */
[----:B0-----:R-:W-:-:S05]  /*84c0*/  I2FP.F32.U32 R3, R12 ;  /* 0x0000000c00037245 */ /* 0x001fca0000201000 */
[----:B------:R-:W-:-:S04]  /*84d0*/  FMUL R3, R3, UR4 ;  /* 0x0000000403037c20 */ /* 0x000fc80008400000 */
[----:B------:R0:W1:Y:S02]  /*84e0*/  F2I.U32.TRUNC.NTZ R20, R3 ;  /* 0x0000000300147305 */ /* 0x000064000020f000 */
[----:B------:R-:W-:Y:S05]  /*84f0*/  @!P0 BRA `(.L_x_294) ;  /* 0x0000000000288947 */ /* 0x000fea0003800000 */
[----:B0-----:R-:W0:Y:S02]  /*8500*/  LDC R3, c[0x0][0x634] ;  /* 0x00018d00ff037b82 */ /* 0x001e240000000800 */
[----:B0-----:R-:W-:-:S05]  /*8510*/  IADD3 R3, P0, R16, R3, RZ ;  /* 0x0000000310037210 */ /* 0x001fca0007f1e0ff */
[----:B------:R-:W-:-:S04]  /*8520*/  IMAD.X R13, RZ, RZ, R17, P0 ;  /* 0x000000ffff0d7224 */ /* 0x000fc800000e0611 */
[----:B---3--:R-:W-:-:S04]  /*8530*/  IMAD.WIDE.U32 R4, R13, R10, RZ ;  /* 0x0000000a0d047225 */ /* 0x008fc800078e00ff */
[----:B----4-:R-:W-:-:S04]  /*8540*/  IMAD.WIDE.U32 R6, P0, R3, R11, R4 ;  /* 0x0000000b03067225 */ /* 0x010fc80007800004 */
[----:B------:R-:W-:-:S04]  /*8550*/  IMAD.WIDE.U32 R4, R3, R10, RZ ;  /* 0x0000000a03047225 */ /* 0x000fc800078e00ff */
[----:B------:R-:W-:Y:S01]  /*8560*/  IMAD.X R9, RZ, RZ, RZ, P0 ;  /* 0x000000ffff097224 */ /* 0x000fe200000e06ff */
[----:B------:R-:W-:Y:S01]  /*8570*/  IADD3 RZ, P0, R5, R6, RZ ;  /* 0x0000000605ff7210 */ /* 0x000fe20007f1e0ff */
[----:B------:R-:W-:-:S04]  /*8580*/  IMAD.MOV.U32 R8, RZ, RZ, R7 ;  /* 0x000000ffff087224 */ /* 0x000fc800078e0007 */
[----:B------:R-:W-:-:S08]  /*8590*/  IMAD.WIDE.U32.X R8, R13, R11, R8, P0 ;  /* 0x0000000b0d087225 */ /* 0x000fd000000e0408 */
.L_x_294:
[----:B------:R-:W3:Y:S01]  /*85a0*/  LDC.64 R28, c[0x0][0x640] ;  /* 0x00019000ff1c7b82 */ /* 0x000ee20000000a00 */
[-CC-:B--2---:R-:W-:Y:S01]  /*85b0*/  SHF.R.U64 R22, R8, R0.reuse, R9.reuse ;  /* 0x0000000008167219 */ /* 0x184fe20000001209 */
[----:B-1----:R-:W-:Y:S01]  /*85c0*/  IMAD.MOV R20, RZ, RZ, -R20 ;  /* 0x000000ffff147224 */ /* 0x002fe200078e0a14 */
[----:B------:R-:W-:Y:S01]  /*85d0*/  SHF.R.U32.HI R0, RZ, R0, R9 ;  /* 0x00000000ff007219 */ /* 0x000fe20000011609 */
[----:B------:R-:W-:Y:S01]  /*85e0*/  ULDC UR4, c[0x0][0x154] ;  /* 0x0000550000047ab9 */ /* 0x000fe20000000800 */
[----:B0-----:R-:W-:Y:S01]  /*85f0*/  IADD3 R3, P0, RZ, -R22, RZ ;  /* 0x80000016ff037210 */ /* 0x001fe20007f1e0ff */
[----:B------:R-:W-:Y:S02]  /*8600*/  IMAD R21, R21, R20, R12 ;  /* 0x0000001415157224 */ /* 0x000fe400078e020c */
[----:B----4-:R-:W0:Y:S01]  /*8610*/  LDC R6, c[0x0][0x618] ;  /* 0x00018600ff067b82 */ /* 0x010e220000000800 */
[----:B------:R-:W-:Y:S02]  /*8620*/  IMAD.MOV.U32 R7, RZ, RZ, 0x1 ;  /* 0x00000001ff077424 */ /* 0x000fe400078e00ff */
[----:B---3--:R-:W-:-:S04]  /*8630*/  IMAD.X R5, RZ, RZ, ~R0, P0 ;  /* 0x000000ffff057224 */ /* 0x008fc800000e0e00 */
[-C--:B------:R-:W-:Y:S01]  /*8640*/  IMAD R0, R5, R14.reuse, RZ ;  /* 0x0000000e05007224 */ /* 0x080fe200078e02ff */
[----:B------:R-:W1:Y:S01]  /*8650*/  LDC R8, c[0x0][0x608] ;  /* 0x00018200ff087b82 */ /* 0x000e620000000800 */
[----:B------:R-:W-:-:S04]  /*8660*/  IMAD.WIDE.U32 R4, R3, R14, R16 ;  /* 0x0000000e03047225 */ /* 0x000fc800078e0010 */
[----:B------:R-:W-:Y:S01]  /*8670*/  IMAD R3, R3, R15, R0 ;  /* 0x0000000f03037224 */ /* 0x000fe200078e0200 */
[----:B------:R-:W-:Y:S02]  /*8680*/  I2FP.F32.U32 R0, R24 ;  /* 0x0000001800007245 */ /* 0x000fe40000201000 */
[----:B------:R-:W2:Y:S01]  /*8690*/  LDC R26, c[0x0][0x658] ;  /* 0x00019600ff1a7b82 */ /* 0x000ea20000000800 */
[----:B------:R-:W-:Y:S01]  /*86a0*/  IMAD.IADD R3, R5, 0x1, R3 ;  /* 0x0000000105037824 */ /* 0x000fe200078e0203 */
[----:B------:R-:W-:Y:S01]  /*86b0*/  ISETP.NE.U32.AND P0, PT, R28, RZ, PT ;  /* 0x000000ff1c00720c */ /* 0x000fe20003f05070 */
[----:B------:R-:W-:Y:S01]  /*86c0*/  FMUL R0, R0, UR4 ;  /* 0x0000000400007c20 */ /* 0x000fe20008400000 */
[----:B------:R-:W-:Y:S02]  /*86d0*/  IMAD.MOV.U32 R5, RZ, RZ, -0x1 ;  /* 0xffffffffff057424 */ /* 0x000fe400078e00ff */
[----:B------:R-:W-:Y:S01]  /*86e0*/  ISETP.NE.AND.EX P0, PT, R29, RZ, PT, P0 ;  /* 0x000000ff1d00720c */ /* 0x000fe20003f05300 */
[----:B------:R3:W4:Y:S01]  /*86f0*/  F2I.U32.TRUNC.NTZ R13, R0 ;  /* 0x00000000000d7305 */ /* 0x000722000020f000 */
[----:B------:R-:W3:Y:S01]  /*8700*/  LDC R15, c[0x0][0x148] ;  /* 0x00005200ff0f7b82 */ /* 0x000ee20000000800 */
[----:B0-----:R-:W-:-:S02]  /*8710*/  SHF.R.U64 R12, R4, R6, R3 ;  /* 0x00000006040c7219 */ /* 0x001fc40000001203 */
[----:B------:R-:W-:-:S05]  /*8720*/  SHF.R.U32.HI R3, RZ, R6, R3 ;  /* 0x00000006ff037219 */ /* 0x000fca0000011603 */
[----:B------:R-:W0:Y:S01]  /*8730*/  LDC R20, c[0x0][0x600] ;  /* 0x00018000ff147b82 */ /* 0x000e220000000800 */
[-CC-:B-1----:R-:W-:Y:S02]  /*8740*/  SHF.R.U64 R10, R12, R8.reuse, R3.reuse ;  /* 0x000000080c0a7219 */ /* 0x182fe40000001203 */
[----:B------:R-:W-:-:S05]  /*8750*/  SHF.R.U32.HI R3, RZ, R8, R3 ;  /* 0x00000008ff037219 */ /* 0x000fca0000011603 */
[----:B------:R-:W1:Y:S01]  /*8760*/  LDC R27, c[0x0][0x648] ;  /* 0x00019200ff1b7b82 */ /* 0x000e620000000800 */
[-C--:B--2---:R-:W-:Y:S02]  /*8770*/  SHF.L.U32 R4, R5, R26.reuse, RZ ;  /* 0x0000001a05047219 */ /* 0x084fe400000006ff */
[--C-:B------:R-:W-:Y:S02]  /*8780*/  SHF.R.U64 R14, R10, R26, R3.reuse ;  /* 0x0000001a0a0e7219 */ /* 0x100fe40000001203 */
[----:B------:R-:W-:Y:S02]  /*8790*/  LOP3.LUT R25, RZ, R4, RZ, 0x33, !PT ;  /* 0x00000004ff197212 */ /* 0x000fe400078e33ff */
[-C--:B------:R-:W-:Y:S01]  /*87a0*/  SHF.R.U32.HI R5, RZ, R26.reuse, R3 ;  /* 0x0000001aff057219 */ /* 0x080fe20000011603 */
[----:B------:R-:W2:Y:S01]  /*87b0*/  LDC R30, c[0x0][0x638] ;  /* 0x00018e00ff1e7b82 */ /* 0x000ea20000000800 */
[----:B------:R-:W-:Y:S01]  /*87c0*/  SHF.L.U32 R154, R7, R26, RZ ;  /* 0x0000001a079a7219 */ /* 0x000fe200000006ff */
[----:B------:R-:W-:-:S06]  /*87d0*/  IMAD.MOV.U32 R4, RZ, RZ, R14 ;  /* 0x000000ffff047224 */ /* 0x000fcc00078e000e */
[----:B------:R-:W0:Y:S01]  /*87e0*/  LDC R31, c[0x0][0x610] ;  /* 0x00018400ff1f7b82 */ /* 0x000e220000000800 */
[----:B----4-:R-:W-:Y:S05]  /*87f0*/  @!P0 BRA `(.L_x_295) ;  /* 0x0000000000288947 */ /* 0x010fea0003800000 */
        /* <DEDUP_REMOVED lines=10> */
.L_x_295:
[----:B------:R-:W-:Y:S01]  /*88a0*/  ISETP.NE.AND P0, PT, R2, 0x1, PT ;  /* 0x000000010200780c */ /* 0x000fe20003f05270 */
[----:B0-----:R-:W-:Y:S01]  /*88b0*/  VIADD R7, R20, 0xffffffff ;  /* 0xffffffff14077836 */ /* 0x001fe20000000000 */
[----:B-1-3--:R-:W-:Y:S01]  /*88c0*/  SHF.R.U64 R0, R4, R27, R5 ;  /* 0x0000001b04007219 */ /* 0x00afe20000001205 */
[----:B------:R-:W-:Y:S01]  /*88d0*/  IMAD.MOV R13, RZ, RZ, -R13 ;  /* 0x000000ffff0d7224 */ /* 0x000fe200078e0a0d */
[----:B------:R-:W-:Y:S01]  /*88e0*/  LOP3.LUT R5, R10, R25, RZ, 0xc0, !PT ;  /* 0x000000190a057212 */ /* 0x000fe200078ec0ff */
[----:B------:R-:W-:Y:S02]  /*88f0*/  IMAD.MOV.U32 R4, RZ, RZ, 0x1 ;  /* 0x00000001ff047424 */ /* 0x000fe400078e00ff */
[----:B------:R-:W-:Y:S02]  /*8900*/  IMAD.MOV R3, RZ, RZ, -R0 ;  /* 0x000000ffff037224 */ /* 0x000fe400078e0a00 */
[----:B------:R-:W-:Y:S01]  /*8910*/  IMAD R154, R154, R0, R5 ;  /* 0x000000009a9a7224 */ /* 0x000fe200078e0205 */
[----:B------:R-:W-:Y:S01]  /*8920*/  LOP3.LUT R5, R12, R7, RZ, 0xc0, !PT ;  /* 0x000000070c057212 */ /* 0x000fe200078ec0ff */
[----:B--2---:R-:W-:-:S02]  /*8930*/  IMAD R0, R3, R30, R14 ;  /* 0x0000001e03007224 */ /* 0x004fc400078e020e */
[----:B------:R-:W-:Y:S02]  /*8940*/  @P0 IMAD R21, R15, R13, R24 ;  /* 0x0000000d0f150224 */ /* 0x000fe400078e0218 */
[----:B------:R-:W-:Y:S01]  /*8950*/  IMAD R3, R0, R20, R5 ;  /* 0x0000001400037224 */ /* 0x000fe200078e0205 */
[----:B------:R-:W-:Y:S01]  /*8960*/  PRMT R0, R4, 0x7610, R0 ;  /* 0x0000761004007816 */ /* 0x000fe20000000000 */
[----:B------:R-:W-:-:S05]  /*8970*/  IMAD R154, R154, R31, R21 ;  /* 0x0000001f9a9a7224 */ /* 0x000fca00078e0215 */
[----:B------:R-:W-:Y:S02]  /*8980*/  SEL R153, R3, R154, !P0 ;  /* 0x0000009a03997207 */ /* 0x000fe40004000000 */
[----:B------:R-:W-:-:S07]  /*8990*/  SEL R154, R154, R3, !P0 ;  /* 0x000000039a9a7207 */ /* 0x000fce0004000000 */
.L_x_293:
[----:B------:R-:W-:-:S13]  /*89a0*/  LOP3.LUT P0, RZ, R0, 0xff, RZ, 0xc0, !PT ;  /* 0x000000ff00ff7812 */ /* 0x000fda000780c0ff */
[----:B------:R-:W-:Y:S05]  /*89b0*/  @P0 BRA `(.L_x_296) ;  /* 0xffffff8800140947 */ /* 0x000fea000383ffff */
[----:B------:R-:W-:Y:S05]  /*89c0*/  EXIT ;  /* 0x000000000000794d */ /* 0x000fea0003800000 */
.L_x_7:
[----:B0-----:R-:W-:Y:S01]  /*89d0*/  ULDC.64 UR4, c[0x0][0x650] ;  /* 0x0001940000047ab9 */ /* 0x001fe20000000a00 */
        /* <DEDUP_REMOVED lines=25> */
.L_x_298:
[----:B------:R-:W0:Y:S01]  /*8b70*/  LDC.64 R28, c[0x0][0x640] ;  /* 0x00019000ff1c7b82 */ /* 0x000e220000000a00 */
[-CC-:B------:R-:W-:Y:S01]  /*8b80*/  SHF.R.U64 R22, R12, R6.reuse, R13.reuse ;  /* 0x000000060c167219 */ /* 0x180fe2000000120d */
[----:B------:R-:W-:Y:S01]  /*8b90*/  IMAD.MOV.U32 R30, RZ, RZ, 0x1 ;  /* 0x00000001ff1e7424 */ /* 0x000fe200078e00ff */
[----:B------:R-:W-:Y:S02]  /*8ba0*/  SHF.R.U32.HI R6, RZ, R6, R13 ;  /* 0x00000006ff067219 */ /* 0x000fe4000001160d */
        /* <DEDUP_REMOVED lines=8> */
[----:B------:R-:W-:Y:S01]  /*8c30*/  IMAD.IADD R9, R9, 0x1, R11 ;  /* 0x0000000109097824 */ /* 0x000fe200078e020b */
[----:B0-----:R-:W-:-:S04]  /*8c40*/  ISETP.NE.U32.AND P0, PT, R28, RZ, PT ;  /* 0x000000ff1c00720c */ /* 0x001fc80003f05070 */
[----:B------:R-:W-:Y:S02]  /*8c50*/  ISETP.NE.AND.EX P0, PT, R29, RZ, PT, P0 ;  /* 0x000000ff1d00720c */ /* 0x000fe40003f05300 */
[----:B------:R-:W0:Y:S01]  /*8c60*/  LDC R20, c[0x0][0x600] ;  /* 0x00018000ff147b82 */ /* 0x000e220000000800 */
[-CC-:B-1----:R-:W-:Y:S01]  /*8c70*/  SHF.R.U64 R14, R8, R10.reuse, R9.reuse ;  /* 0x0000000a080e7219 */ /* 0x182fe20000001209 */
[----:B------:R-:W-:Y:S01]  /*8c80*/  IMAD.MOV.U32 R8, RZ, RZ, -0x1 ;  /* 0xffffffffff087424 */ /* 0x000fe200078e00ff */
[----:B------:R-:W-:-:S05]  /*8c90*/  SHF.R.U32.HI R9, RZ, R10, R9 ;  /* 0x0000000aff097219 */ /* 0x000fca0000011609 */
[----:B------:R-:W1:Y:S01]  /*8ca0*/  LDC R24, c[0x0][0x648] ;  /* 0x00019200ff187b82 */ /* 0x000e620000000800 */
[-CC-:B--2---:R-:W-:Y:S02]  /*8cb0*/  SHF.R.U64 R23, R14, R12.reuse, R9.reuse ;  /* 0x0000000c0e177219 */ /* 0x184fe40000001209 */
[----:B------:R-:W-:-:S05]  /*8cc0*/  SHF.R.U32.HI R6, RZ, R12, R9 ;  /* 0x0000000cff067219 */ /* 0x000fca0000011609 */
[----:B------:R-:W2:Y:S01]  /*8cd0*/  LDC R26, c[0x0][0x638] ;  /* 0x00018e00ff1a7b82 */ /* 0x000ea20000000800 */
[-C--:B---3--:R-:W-:Y:S02]  /*8ce0*/  SHF.L.U32 R8, R8, R27.reuse, RZ ;  /* 0x0000001b08087219 */ /* 0x088fe400000006ff */
[-CC-:B------:R-:W-:Y:S02]  /*8cf0*/  SHF.R.U64 R25, R23, R27.reuse, R6.reuse ;  /* 0x0000001b17197219 */ /* 0x180fe40000001206 */
[----:B------:R-:W-:Y:S02]  /*8d00*/  LOP3.LUT R32, RZ, R8, RZ, 0x33, !PT ;  /* 0x00000008ff207212 */ /* 0x000fe400078e33ff */
[----:B------:R-:W-:Y:S01]  /*8d10*/  SHF.R.U32.HI R9, RZ, R27, R6 ;  /* 0x0000001bff097219 */ /* 0x000fe20000011606 */
[----:B------:R-:W3:Y:S01]  /*8d20*/  LDC R31, c[0x0][0x610] ;  /* 0x00018400ff1f7b82 */ /* 0x000ee20000000800 */
[----:B------:R-:W-:Y:S01]  /*8d30*/  IMAD.MOV.U32 R8, RZ, RZ, R25 ;  /* 0x000000ffff087224 */ /* 0x000fe200078e0019 */
[----:B------:R-:W-:Y:S06]  /*8d40*/  @!P0 BRA `(.L_x_299) ;  /* 0x0000000000288947 */ /* 0x000fec0003800000 */
        /* <DEDUP_REMOVED lines=10> */
.L_x_299:
[----:B------:R-:W-:Y:S01]  /*8df0*/  ISETP.NE.AND P0, PT, R2, 0x1, PT ;  /* 0x000000010200780c */ /* 0x000fe20003f05270 */
[----:B------:R-:W-:Y:S01]  /*8e00*/  IMAD.MOV.U32 R13, RZ, RZ, R22 ;  /* 0x000000ffff0d7224 */ /* 0x000fe200078e0016 */
[----:B-1----:R-:W-:Y:S01]  /*8e10*/  SHF.R.U64 R6, R8, R24, R9 ;  /* 0x0000001808067219 */ /* 0x002fe20000001209 */
[----:B0-----:R-:W-:Y:S01]  /*8e20*/  VIADD R9, R20, 0xffffffff ;  /* 0xffffffff14097836 */ /* 0x001fe20000000000 */
[----:B------:R-:W-:Y:S02]  /*8e30*/  SHF.L.U32 R30, R30, R27, RZ ;  /* 0x0000001b1e1e7219 */ /* 0x000fe400000006ff */
[----:B------:R-:W-:Y:S01]  /*8e40*/  LOP3.LUT R5, R23, R32, RZ, 0xc0, !PT ;  /* 0x0000002017057212 */ /* 0x000fe200078ec0ff */
[----:B------:R-:W-:-:S04]  /*8e50*/  IMAD.MOV R8, RZ, RZ, -R6 ;  /* 0x000000ffff087224 */ /* 0x000fc800078e0a06 */
[----:B------:R-:W-:Y:S01]  /*8e60*/  IMAD R6, R30, R6, R5 ;  /* 0x000000061e067224 */ /* 0x000fe200078e0205 */
[----:B------:R-:W-:Y:S01]  /*8e70*/  LOP3.LUT R5, R14, R9, RZ, 0xc0, !PT ;  /* 0x000000090e057212 */ /* 0x000fe200078ec0ff */
[----:B------:R-:W-:Y:S02]  /*8e80*/  @P0 IMAD R3, R7, R21, R4 ;  /* 0x0000001507030224 */ /* 0x000fe400078e0204 */
[----:B--2---:R-:W-:Y:S02]  /*8e90*/  IMAD R4, R8, R26, R25 ;  /* 0x0000001a08047224 */ /* 0x004fe400078e0219 */
[----:B---3--:R-:W-:Y:S02]  /*8ea0*/  IMAD R3, R6, R31, R3 ;  /* 0x0000001f06037224 */ /* 0x008fe400078e0203 */
[----:B------:R-:W-:Y:S02]  /*8eb0*/  IMAD R4, R4, R20, R5 ;  /* 0x0000001404047224 */ /* 0x000fe400078e0205 */
[----:B------:R-:W-:-:S03]  /*8ec0*/  IMAD.MOV.U32 R6, RZ, RZ, 0x1 ;  /* 0x00000001ff067424 */ /* 0x000fc600078e00ff */
[----:B------:R-:W-:Y:S02]  /*8ed0*/  SEL R20, R4, R3, !P0 ;  /* 0x0000000304147207 */ /* 0x000fe40004000000 */
[----:B------:R-:W-:-:S07]  /*8ee0*/  SEL R11, R3, R4, !P0 ;  /* 0x00000004030b7207 */ /* 0x000fce0004000000 */
.L_x_297:
[----:B------:R-:W-:-:S08]  /*8ef0*/  NOP ;  /* 0x0000000000007918 */ /* 0x000fd00000000000 */
[----:B------:R-:W0:-:S00]  /*8f00*/  USETMAXREG.DEALLOC.CTAPOOL 0x28 ;  /* 0x00000028000079c8 */ /* 0x000e0000080e0500 */
[----:B0-----:R-:W-:-:S13]  /*8f10*/  ISETP.NE.AND P0, PT, R0, RZ, PT ;  /* 0x000000ff0000720c */ /* 0x001fda0003f05270 */
[----:B------:R-:W-:Y:S05]  /*8f20*/  @P0 EXIT ;  /* 0x000000000000094d */ /* 0x000fea0003800000 */
[----:B------:R-:W-:Y:S01]  /*8f30*/  LOP3.LUT P0, RZ, R6, 0xff, RZ, 0xc0, !PT ;  /* 0x000000ff06ff7812 */ /* 0x000fe2000780c0ff */
[----:B------:R-:W-:Y:S02]  /*8f40*/  IMAD.MOV.U32 R0, RZ, RZ, 0x1 ;  /* 0x00000001ff007424 */ /* 0x000fe400078e00ff */
[----:B------:R-:W-:-:S10]  /*8f50*/  IMAD.MOV.U32 R12, RZ, RZ, RZ ;  /* 0x000000ffff0c7224 */ /* 0x000fd400078e00ff */
[----:B------:R-:W-:Y:S05]  /*8f60*/  @!P0 BRA `(.L_x_300) ;  /* 0x0000000c00788947 */ /* 0x000fea0003800000 */
[----:B------:R-:W0:Y:S01]  /*8f70*/  LDC R0, c[0x0][0x28c] ;  /* 0x0000a300ff007b82 */ /* 0x000e220000000800 */
[----:B------:R-:W-:Y:S01]  /*8f80*/  ULDC UR5, c[0x0][0x658] ;  /* 0x0001960000057ab9 */ /* 0x000fe20000000800 */
[----:B------:R-:W-:Y:S01]  /*8f90*/  UMOV UR11, 0xffffffff ;  /* 0xffffffff000b7882 */ /* 0x000fe20000000000 */
[----:B------:R-:W-:Y:S01]  /*8fa0*/  UMOV UR15, 0x1 ;  /* 0x00000001000f7882 */ /* 0x000fe20000000000 */
[----:B------:R-:W-:Y:S01]  /*8fb0*/  USHF.L.U32 UR11, UR11, UR5, URZ ;  /* 0x000000050b0b7299 */ /* 0x000fe2000800063f */
[----:B------:R-:W-:Y:S01]  /*8fc0*/  BSSY B0, `(.L_x_300) ;  /* 0x00000d8000007945 */ /* 0x000fe20003800000 */
[----:B------:R-:W-:Y:S01]  /*8fd0*/  ULDC UR9, c[0x0][0xc] ;  /* 0x0000030000097ab9 */ /* 0x000fe20000000800 */
[----:B------:R-:W-:Y:S01]  /*8fe0*/  ULDC UR12, c[0x0][0x10] ;  /* 0x00000400000c7ab9 */ /* 0x000fe20000000800 */
[----:B------:R-:W1:Y:S01]  /*8ff0*/  S2UR UR8, SR_CgaCtaId ;  /* 0x00000000000879c3 */ /* 0x000e620000008800 */
[----:B------:R-:W-:Y:S01]  /*9000*/  USHF.L.U32 UR5, UR15, UR5, URZ ;  /* 0x000000050f057299 */ /* 0x000fe2000800063f */
[----:B------:R-:W-:Y:S01]  /*9010*/  IMAD.MOV.U32 R10, RZ, RZ, 0x1 ;  /* 0x00000001ff0a7424 */ /* 0x000fe200078e00ff */
[----:B------:R-:W-:Y:S01]  /*9020*/  LOP3.LUT R9, R19, 0x2, RZ, 0xfc, !PT ;  /* 0x0000000213097812 */ /* 0x000fe200078efcff */
[----:B------:R-:W-:Y:S01]  /*9030*/  IMAD.MOV.U32 R12, RZ, RZ, RZ ;  /* 0x000000ffff0c7224 */ /* 0x000fe200078e00ff */
[----:B------:R-:W-:Y:S01]  /*9040*/  ULDC UR4, c[0x0][0x600] ;  /* 0x0001800000047ab9 */ /* 0x000fe20000000800 */
[----:B------:R-:W-:Y:S01]  /*9050*/  UMOV UR20, 0x5 ;  /* 0x0000000500147882 */ /* 0x000fe20000000000 */
[----:B------:R-:W-:Y:S01]  /*9060*/  UIADD3 UR4, UR4, -0x1, URZ ;  /* 0xffffffff04047890 */ /* 0x000fe2000fffe03f */
[----:B------:R-:W-:Y:S01]  /*9070*/  ULDC.64 UR28, c[0x0][0x198] ;  /* 0x00006600001c7ab9 */ /* 0x000fe20000000a00 */
[----:B0-----:R-:W-:-:S05]  /*9080*/  VIADD R0, R0, 0x7f ;  /* 0x0000007f00007836 */ /* 0x001fca0000000000 */
[----:B------:R-:W-:Y:S01]  /*9090*/  SHF.R.S32.HI R3, RZ, 0x1f, R0 ;  /* 0x0000001fff037819 */ /* 0x000fe20000011400 */
[----:B-1----:R-:W-:-:S03]  /*90a0*/  ULOP3.LUT UR10, UR8, 0x1, URZ, 0xc0, !UPT ;  /* 0x00000001080a7892 */ /* 0x002fc6000f8ec03f */
[----:B------:R-:W-:Y:S01]  /*90b0*/  LEA.HI R3, R3, R0, RZ, 0x7 ;  /* 0x0000000003037211 */ /* 0x000fe200078f38ff */
[----:B------:R-:W-:Y:S01]  /*90c0*/  USHF.L.U32 UR7, UR8, 0xe, URZ ;  /* 0x0000000e08077899 */ /* 0x000fe2000800063f */
[----:B------:R-:W-:Y:S01]  /*90d0*/  IMAD.MOV.U32 R0, RZ, RZ, 0x1 ;  /* 0x00000001ff007424 */ /* 0x000fe200078e00ff */
[----:B------:R-:W-:Y:S01]  /*90e0*/  USHF.R.U32.HI UR27, URZ, 0x1, UR8 ;  /* 0x000000013f1b7899 */ /* 0x000fe20008011608 */
[----:B------:R-:W-:Y:S01]  /*90f0*/  SHF.R.S32.HI R3, RZ, 0x7, R3 ;  /* 0x00000007ff037819 */ /* 0x000fe20000011403 */
[----:B------:R-:W-:Y:S02]  /*9100*/  USHF.L.U32 UR6, UR8, 0x7, URZ ;  /* 0x0000000708067899 */ /* 0x000fe4000800063f */
[----:B------:R-:W-:Y:S02]  /*9110*/  ULOP3.LUT UR8, UR8, 0xfffffffe, URZ, 0xc0, !UPT ;  /* 0xfffffffe08087892 */ /* 0x000fe4000f8ec03f */
[----:B------:R-:W-:Y:S01]  /*9120*/  UISETP.GT.U32.AND UP0, UPT, UR10, 0xffff, UPT ;  /* 0x0000ffff0a00788c */ /* 0x000fe2000bf04070 */
[----:B------:R-:W-:Y:S01]  /*9130*/  VIADD R8, R3, 0x1 ;  /* 0x0000000103087836 */ /* 0x000fe20000000000 */
[----:B------:R-:W-:-:S02]  /*9140*/  ULOP3.LUT UR13, UR7, 0x4000, URZ, 0xc0, !UPT ;  /* 0x00004000070d7892 */ /* 0x000fc4000f8ec03f */
[----:B------:R-:W-:Y:S02]  /*9150*/  ULOP3.LUT UR7, URZ, UR11, URZ, 0x33, !UPT ;  /* 0x0000000b3f077292 */ /* 0x000fe4000f8e333f */
[----:B------:R-:W-:Y:S02]  /*9160*/  USHF.L.U32 UR14, UR15, UR8, URZ ;  /* 0x000000080f0e7299 */ /* 0x000fe4000800063f */
[----:B------:R-:W-:Y:S02]  /*9170*/  ULOP3.LUT UR11, UR8, 0x1, URZ, 0xfc, !UPT ;  /* 0x00000001080b7892 */ /* 0x000fe4000f8efc3f */
[----:B------:R-:W-:Y:S02]  /*9180*/  UIMAD.WIDE.U32 UR8, UR9, UR12, URZ ;  /* 0x0000000c090872a5 */ /* 0x000fe4000f8e003f */
[----:B------:R-:W-:Y:S01]  /*9190*/  USEL UR10, UR10, 0xffff, !UP0 ;  /* 0x0000ffff0a0a7887 */ /* 0x000fe2000c000000 */
[----:B------:R-:W-:Y:S01]  /*91a0*/  ULDC UR12, c[0x0][0x14] ;  /* 0x00000500000c7ab9 */ /* 0x000fe20000000800 */
[----:B------:R-:W-:-:S02]  /*91b0*/  USHF.L.U32 UR11, UR15, UR11, URZ ;  /* 0x0000000b0f0b7299 */ /* 0x000fc4000800063f */
[----:B------:R-:W-:Y:S02]  /*91c0*/  UIMAD.WIDE.U32 UR24, UR8, UR12, URZ ;  /* 0x0000000c081872a5 */ /* 0x000fe4000f8e003f */
[----:B------:R-:W-:Y:S02]  /*91d0*/  UIMAD UR15, UR9, UR12, URZ ;  /* 0x0000000c090f72a4 */ /* 0x000fe4000f8e023f */
[----:B------:R-:W-:Y:S02]  /*91e0*/  ULOP3.LUT UR10, UR10, 0xffff, URZ, 0xc0, !UPT ;  /* 0x0000ffff0a0a7892 */ /* 0x000fe4000f8ec03f */
[----:B------:R-:W-:Y:S02]  /*91f0*/  ULEA UR30, UR27, 0x100, 0xd ;  /* 0x000001001b1e7891 */ /* 0x000fe4000f8e683f */
[----:B------:R-:W-:Y:S02]  /*9200*/  ULOP3.LUT UR6, UR6, 0x80, URZ, 0xc0, !UPT ;  /* 0x0000008006067892 */ /* 0x000fe4000f8ec03f */
[----:B------:R-:W-:-:S02]  /*9210*/  UIADD3 UR13, UR13, 0x14100, URZ ;  /* 0x000141000d0d7890 */ /* 0x000fc4000fffe03f */
[----:B------:R-:W-:Y:S02]  /*9220*/  ULOP3.LUT UR14, UR14, UR11, URZ, 0xfc, !UPT ;  /* 0x0000000b0e0e7292 */ /* 0x000fe4000f8efc3f */
[----:B------:R-:W-:Y:S02]  /*9230*/  UIADD3 UR15, UR25, UR15, URZ ;  /* 0x0000000f190f7290 */ /* 0x000fe4000fffe03f */
[----:B------:R-:W-:-:S12]  /*9240*/  USHF.L.U32 UR20, UR20, UR10, URZ ;  /* 0x0000000a14147299 */ /* 0x000fd8000800063f */
.L_x_311:
[----:B------:R-:W-:-:S03]  /*9250*/  UMOV UR8, 0xffffffff ;  /* 0xffffffff00087882 */ /* 0x000fc60000000000 */
[----:B------:R-:W-:Y:S05]  /*9260*/  BRA.DIV UR8, `(.L_x_301) ;  /* 0x0000000e08c47947 */ /* 0x000fea000b800000 */
[----:B------:R-:W-:-:S13]  /*9270*/  ELECT P6, URZ, PT ;  /* 0x00000000003f782f */ /* 0x000fda00038c0000 */
.L_x_323:
[----:B------:R-:W0:Y:S01]  /*9280*/  LDC R4, c[0x0][0x28c] ;  /* 0x0000a300ff047b82 */ /* 0x000e220000000800 */
[----:B------:R-:W-:Y:S01]  /*9290*/  BSSY B1, `(.L_x_302) ;  /* 0x0000039000017945 */ /* 0x000fe20003800000 */
[----:B0-----:R-:W-:-:S13]  /*92a0*/  ISETP.LT.OR P6, PT, R4, 0x1, !P6 ;  /* 0x000000010400780c */ /* 0x001fda00077c1670 */
[----:B------:R-:W-:Y:S05]  /*92b0*/  @P6 BRA `(.L_x_303) ;  /* 0x0000000000d86947 */ /* 0x000fea0003800000 */
[----:B------:R-:W-:Y:S01]  /*92c0*/  LEA R11, R11, UR27, 0x1 ;  /* 0x0000001b0b0b7c11 */ /* 0x000fe2000f8e08ff */
[----:B------:R-:W-:Y:S01]  /*92d0*/  IMAD.MOV.U32 R22, RZ, RZ, RZ ;  /* 0x000000ffff167224 */ /* 0x000fe200078e00ff */
[----:B------:R-:W-:Y:S01]  /*92e0*/  LEA R20, R20, UR6, 0x8 ;  /* 0x0000000614147c11 */ /* 0x000fe2000f8e40ff */
[----:B------:R-:W-:Y:S02]  /*92f0*/  IMAD.MOV.U32 R4, RZ, RZ, R8 ;  /* 0x000000ffff047224 */ /* 0x000fe400078e0008 */
[----:B------:R-:W-:Y:S02]  /*9300*/  IMAD.MOV.U32 R5, RZ, RZ, R0 ;  /* 0x000000ffff057224 */ /* 0x000fe400078e0000 */
[----:B------:R-:W-:Y:S02]  /*9310*/  IMAD.MOV.U32 R6, RZ, RZ, R12 ;  /* 0x000000ffff067224 */ /* 0x000fe400078e000c */
[----:B------:R-:W-:-:S07]  /*9320*/  IMAD.SHL.U32 R15, R11, 0x40, RZ ;  /* 0x000000400b0f7824 */ /* 0x000fce00078e00ff */
.L_x_306:
[----:B------:R-:W0:Y:S01]  /*9330*/  S2R R14, SR_CgaCtaId ;  /* 0x00000000000e7919 */ /* 0x000e220000008800 */
[----:B------:R-:W-:Y:S02]  /*9340*/  MOV R7, 0x400 ;  /* 0x0000040000077802 */ /* 0x000fe40000000f00 */
[----:B------:R-:W-:-:S13]  /*9350*/  LOP3.LUT P1, RZ, R18, 0x7f, RZ, 0xc0, !PT ;  /* 0x0000007f12ff7812 */ /* 0x000fda000782c0ff */
[----:B------:R-:W1:Y:S01]  /*9360*/  @!P1 LDC R11, c[0x0][0x500] ;  /* 0x00014000ff0b9b82 */ /* 0x000e620000000800 */
[----:B0-----:R-:W-:Y:S02]  /*9370*/  LEA R21, R14, R7, 0x18 ;  /* 0x000000070e157211 */ /* 0x001fe400078ec0ff */
[----:B------:R-:W-:-:S03]  /*9380*/  SHF.L.U32 R7, R5, 0x1f, RZ ;  /* 0x0000001f05077819 */ /* 0x000fc600000006ff */
[----:B------:R-:W-:-:S04]  /*9390*/  IMAD R14, R6, 0x8, R21 ;  /* 0x00000008060e7824 */ /* 0x000fc800078e0215 */
[----:B------:R-:W0:Y:S02]  /*93a0*/  SYNCS.PHASECHK.TRANS64.TRYWAIT P0, [R14+URZ+0x28], R7 ;  /* 0x000028070e0075a7 */ /* 0x000e24000800017f */
[----:B01----:R-:W-:Y:S05]  /*93b0*/  @!P0 BRA `(.L_x_304) ;  /* 0x0000000c00908947 */ /* 0x003fea0003800000 */
.L_x_324:
[----:B0-----:R-:W-:Y:S01]  /*93c0*/  PRMT R7, R9, 0x9910, RZ ;  /* 0x0000991009077816 */ /* 0x001fe200000000ff */
[----:B------:R0:W-:Y:S03]  /*93d0*/  @!P1 SYNCS.ARRIVE.TRANS64 RZ, [R14+URZ], R11 ;  /* 0x0000000b0eff99a7 */ /* 0x0001e6000800003f */
[----:B------:R-:W-:-:S13]  /*93e0*/  ISETP.NE.AND P0, PT, R7, 0x2, PT ;  /* 0x000000020700780c */ /* 0x000fda0003f05270 */
[----:B0-----:R-:W-:Y:S05]  /*93f0*/  @P0 BRA `(.L_x_305) ;  /* 0x0000000000040947 */ /* 0x001fea0003800000 */
[----:B------:R-:W-:Y:S01]  /*9400*/  BPT.TRAP 0x1 ;  /* 0x000000040000795c */ /* 0x000fe20000300000 */
.L_x_305:
[----:B------:R-:W-:Y:S01]  /*9410*/  R2UR UR11, R6 ;  /* 0x00000000060b72ca */ /* 0x000fe200000e0000 */
[----:B------:R-:W-:Y:S01]  /*9420*/  VIADD R4, R4, 0xffffffff ;  /* 0xffffffff04047836 */ /* 0x000fe20000000000 */
[----:B------:R-:W-:Y:S01]  /*9430*/  R2UR UR22, R21 ;  /* 0x00000000151672ca */ /* 0x000fe200000e0000 */
[----:B------:R-:W-:Y:S01]  /*9440*/  UIADD3 UR16, UP0, UR28, 0xf0, URZ ;  /* 0x000000f01c107890 */ /* 0x000fe2000ff1e03f */
[----:B------:R-:W-:Y:S01]  /*9450*/  R2UR UR23, R15 ;  /* 0x000000000f1772ca */ /* 0x000fe200000e0000 */
[----:B------:R-:W-:Y:S01]  /*9460*/  UIADD3 UR32, UP1, UR28, 0x1f0, URZ ;  /* 0x000001f01c207890 */ /* 0x000fe2000ff3e03f */
[----:B------:R-:W-:Y:S01]  /*9470*/  R2UR UR9, R14 ;  /* 0x000000000e0972ca */ /* 0x000fe200000e0000 */
[----:B------:R-:W-:Y:S01]  /*9480*/  UIADD3.X UR17, URZ, UR29, URZ, UP0, !UPT ;  /* 0x0000001d3f117290 */ /* 0x000fe200087fe43f */
[----:B------:R-:W-:Y:S01]  /*9490*/  R2UR UR10, R22 ;  /* 0x00000000160a72ca */ /* 0x000fe200000e0000 */
[----:B------:R-:W-:Y:S01]  /*94a0*/  UPRMT UR21, URZ, 0x5410, UR20 ;  /* 0x000054103f157896 */ /* 0x000fe20008000014 */
[----:B------:R-:W-:Y:S01]  /*94b0*/  R2UR UR12, R13 ;  /* 0x000000000d0c72ca */ /* 0x000fe200000e0000 */
[----:B------:R-:W-:Y:S01]  /*94c0*/  VIADD R6, R6, 0x1 ;  /* 0x0000000106067836 */ /* 0x000fe20000000000 */
[----:B------:R-:W-:Y:S01]  /*94d0*/  R2UR UR26, R20 ;  /* 0x00000000141a72ca */ /* 0x000fe200000e0000 */
[----:B------:R-:W-:Y:S01]  /*94e0*/  ULEA UR8, UR11, UR30, 0xe ;  /* 0x0000001e0b087291 */ /* 0x000fe2000f8e703f */
[----:B------:R-:W-:Y:S01]  /*94f0*/  ISETP.GT.AND P1, PT, R4, 0x1, PT ;  /* 0x000000010400780c */ /* 0x000fe20003f24270 */
[----:B------:R-:W-:Y:S01]  /*9500*/  ULEA UR11, UR11, UR13, 0xf ;  /* 0x0000000d0b0b7291 */ /* 0x000fe2000f8e783f */
[----:B------:R-:W-:Y:S01]  /*9510*/  ISETP.NE.AND P0, PT, R6, 0x5, PT ;  /* 0x000000050600780c */ /* 0x000fe20003f05270 */
[----:B------:R-:W-:Y:S01]  /*9520*/  UIADD3 UR8, UR22, UR8, URZ ;  /* 0x0000000816087290 */ /* 0x000fe2000fffe03f */
[----:B------:R-:W-:Y:S01]  /*9530*/  VIADD R22, R22, 0x80 ;  /* 0x0000008016167836 */ /* 0x000fe20000000000 */
[----:B------:R-:W-:Y:S01]  /*9540*/  UIADD3 UR22, UR22, UR11, URZ ;  /* 0x0000000b16167290 */ /* 0x000fe2000fffe03f */
[----:B------:R-:W-:Y:S01]  /*9550*/  SEL R14, RZ, 0x1, P0 ;  /* 0x00000001ff0e7807 */ /* 0x000fe20000000000 */
[----:B------:R-:W-:Y:S01]  /*9560*/  UPRMT UR31, URZ, 0x5410, UR14 ;  /* 0x000054103f1f7896 */ /* 0x000fe2000800000e */
[----:B------:R-:W-:Y:S01]  /*9570*/  SEL R6, R6, RZ, P0 ;  /* 0x000000ff06067207 */ /* 0x000fe20000000000 */
[----:B------:R-:W-:Y:S01]  /*9580*/  UIADD3.X UR33, URZ, UR29, URZ, UP1, !UPT ;  /* 0x0000001d3f217290 */ /* 0x000fe20008ffe43f */
[----:B------:R-:W-:Y:S01]  /*9590*/  LOP3.LUT R5, R5, R14, RZ, 0x3c, !PT ;  /* 0x0000000e05057212 */ /* 0x000fe200078e3cff */
[----:B------:R-:W-:Y:S01]  /*95a0*/  UMOV UR18, 0x0 ;  /* 0x0000000000127882 */ /* 0x000fe20000000000 */
[----:B------:R-:W-:Y:S01]  /*95b0*/  UMOV UR19, 0x10000000 ;  /* 0x1000000000137882 */ /* 0x000fe20000000000 */
[----:B------:R-:W-:-:S02]  /*95c0*/  UMOV UR11, UR23 ;  /* 0x00000017000b7c82 */ /* 0x000fc40008000000 */
[----:B------:R0:W-:Y:S02]  /*95d0*/  UTMALDG.3D.MULTICAST [UR8], [UR16], UR21, desc[UR18] ;  /* 0x00001208100073b4 */ /* 0x0001e40008011815 */
[----:B0-----:R-:W-:Y:S01]  /*95e0*/  UMOV UR8, UR22 ;  /* 0x0000001600087c82 */ /* 0x001fe20008000000 */
[----:B------:R-:W-:Y:S02]  /*95f0*/  UMOV UR11, UR26 ;  /* 0x0000001a000b7c82 */ /* 0x000fe40008000000 */
[----:B------:R0:W-:Y:S02]  /*9600*/  UTMALDG.3D.MULTICAST [UR8], [UR32], UR31, desc[UR18] ;  /* 0x00001208200073b4 */ /* 0x0001e4000801181f */
[----:B0-----:R-:W-:Y:S05]  /*9610*/  @P1 BRA `(.L_x_306) ;  /* 0xfffffffc00441947 */ /* 0x001fea000383ffff */
.L_x_303:
[----:B------:R-:W-:Y:S05]  /*9620*/  BSYNC B1 ;  /* 0x0000000000017941 */ /* 0x000fea0003800000 */
.L_x_302:
[----:B------:R-:W-:Y:S01]  /*9630*/  LOP3.LUT P1, RZ, R10, 0xff, RZ, 0xc0, !PT ;  /* 0x000000ff0aff7812 */ /* 0x000fe2000782c0ff */
[C---:B------:R-:W-:Y:S01]  /*9640*/  IMAD.IADD R12, R3.reuse, 0x1, R12 ;  /* 0x00000001030c7824 */ /* 0x040fe200078e020c */
[----:B------:R-:W-:Y:S01]  /*9650*/  ULDC.64 UR8, c[0x0][0x650] ;  /* 0x0001940000087ab9 */ /* 0x000fe20000000a00 */
[C---:B------:R-:W-:Y:S01]  /*9660*/  ISETP.GE.U32.AND P2, PT, R3.reuse, 0x5, PT ;  /* 0x000000050300780c */ /* 0x040fe20003f46070 */
[----:B------:R-:W-:Y:S01]  /*9670*/  BSSY B1, `(.L_x_307) ;  /* 0x000006a000017945 */ /* 0x000fe20003800000 */
[----:B------:R-:W-:Y:S01]  /*9680*/  IMAD.MOV.U32 R11, RZ, RZ, -0x1 ;  /* 0xffffffffff0b7424 */ /* 0x000fe200078e00ff */
[----:B------:R-:W-:Y:S01]  /*9690*/  ISETP.GT.U32.AND P0, PT, R12, 0x4, PT ;  /* 0x000000040c00780c */ /* 0x000fe20003f04070 */
[----:B------:R-:W-:Y:S01]  /*96a0*/  IMAD.MOV.U32 R20, RZ, RZ, -0x1 ;  /* 0xffffffffff147424 */ /* 0x000fe200078e00ff */
[----:B------:R-:W-:Y:S01]  /*96b0*/  PRMT R10, RZ, 0x7610, R10 ;  /* 0x00007610ff0a7816 */ /* 0x000fe2000000000a */
[----:B------:R-:W-:Y:S01]  /*96c0*/  IMAD.MOV.U32 R13, RZ, RZ, -0x1 ;  /* 0xffffffffff0d7424 */ /* 0x000fe200078e00ff */
[----:B------:R-:W-:-:S03]  /*96d0*/  ISETP.LT.U32.AND P0, PT, R3, 0x5, P0 ;  /* 0x000000050300780c */ /* 0x000fc60000701070 */
[----:B------:R-:W0:Y:S01]  /*96e0*/  @P1 S2R R5, SR_CgaCtaId ;  /* 0x0000000000051919 */ /* 0x000e220000008800 */
[----:B------:R-:W-:-:S04]  /*96f0*/  @P1 MOV R4, 0x400 ;  /* 0x0000040000041802 */ /* 0x000fc80000000f00 */
[----:B0-----:R-:W-:Y:S01]  /*9700*/  @P1 LEA R6, R5, R4, 0x18 ;  /* 0x0000000405061211 */ /* 0x001fe200078ec0ff */
[----:B------:R-:W-:-:S03]  /*9710*/  IMAD.WIDE.U32 R4, R12, -0x33333333, RZ ;  /* 0xcccccccd0c047825 */ /* 0x000fc600078e00ff */
[----:B------:R0:W-:Y:S01]  /*9720*/  @P1 SYNCS.ARRIVE.TRANS64.A1T0 RZ, [R6+URZ+0x68], RZ ;  /* 0x000068ff06ff19a7 */ /* 0x0001e2000810003f */
[----:B------:R-:W-:Y:S02]  /*9730*/  IADD3 R16, P1, R16, UR24, RZ ;  /* 0x0000001810107c10 */ /* 0x000fe4000ff3e0ff */
[----:B------:R-:W-:Y:S02]  /*9740*/  SHF.R.U32.HI R7, RZ, 0x2, R5 ;  /* 0x00000002ff077819 */ /* 0x000fe40000011605 */
[----:B------:R-:W-:Y:S02]  /*9750*/  SEL R5, RZ, 0x1, !P0 ;  /* 0x00000001ff057807 */ /* 0x000fe40004000000 */
[----:B------:R-:W-:Y:S01]  /*9760*/  IADD3.X R17, R17, UR15, RZ, P1, !PT ;  /* 0x0000000f11117c10 */ /* 0x000fe20008ffe4ff */
[----:B------:R-:W-:Y:S01]  /*9770*/  IMAD R12, R7, -0x5, R12 ;  /* 0xfffffffb070c7824 */ /* 0x000fe200078e020c */
[----:B------:R-:W-:Y:S02]  /*9780*/  ISETP.GE.U32.AND P0, PT, R16, UR8, PT ;  /* 0x0000000810007c0c */ /* 0x000fe4000bf06070 */
[----:B------:R-:W-:-:S02]  /*9790*/  LOP3.LUT R0, R0, R5, RZ, 0x3c, !PT ;  /* 0x0000000500007212 */ /* 0x000fc400078e3cff */
[----:B------:R-:W-:Y:S02]  /*97a0*/  ISETP.GE.U32.AND.EX P0, PT, R17, UR9, PT, P0 ;  /* 0x0000000911007c0c */ /* 0x000fe4000bf06100 */
[----:B------:R-:W-:Y:S02]  /*97b0*/  @P2 LOP3.LUT R0, R0, 0x1, R7, 0x78, !PT ;  /* 0x0000000100002812 */ /* 0x000fe400078e7807 */
[----:B------:R-:W-:-:S09]  /*97c0*/  PRMT R4, RZ, 0x7610, R4 ;  /* 0x00007610ff047816 */ /* 0x000fd20000000004 */
[----:B0-----:R-:W-:Y:S05]  /*97d0*/  @P0 BRA `(.L_x_308) ;  /* 0x00000004004c0947 */ /* 0x001fea0003800000 */
[----:B------:R-:W0:Y:S01]  /*97e0*/  S2R R14, SR_CTAID.X ;  /* 0x00000000000e7919 */ /* 0x000e220000002500 */
[----:B------:R-:W-:Y:S01]  /*97f0*/  ULDC.64 UR8, c[0x0][0x628] ;  /* 0x00018a0000087ab9 */ /* 0x000fe20000000a00 */
[----:B------:R-:W1:Y:S01]  /*9800*/  LDC R15, c[0x0][0x144] ;  /* 0x00005100ff0f7b82 */ /* 0x000e620000000800 */
[----:B------:R-:W-:Y:S01]  /*9810*/  ISETP.NE.U32.AND P0, PT, RZ, UR8, PT ;  /* 0x00000008ff007c0c */ /* 0x000fe2000bf05070 */
[----:B------:R-:W2:Y:S01]  /*9820*/  S2R R11, SR_CTAID.Y ;  /* 0x00000000000b7919 */ /* 0x000ea20000002600 */
[----:B------:R-:W-:Y:S01]  /*9830*/  ULDC UR10, c[0x0][0x150] ;  /* 0x00005400000a7ab9 */ /* 0x000fe20000000800 */
[----:B------:R-:W-:Y:S01]  /*9840*/  ULDC UR11, c[0x0][0x630] ;  /* 0x00018c00000b7ab9 */ /* 0x000fe20000000800 */
[----:B------:R-:W-:Y:S01]  /*9850*/  ISETP.NE.AND.EX P0, PT, RZ, UR9, PT, P0 ;  /* 0x00000009ff007c0c */ /* 0x000fe2000bf05300 */
[----:B------:R-:W-:Y:S01]  /*9860*/  IMAD.MOV.U32 R4, RZ, RZ, R16 ;  /* 0x000000ffff047224 */ /* 0x000fe200078e0010 */
[----:B0-----:R-:W-:-:S05]  /*9870*/  I2FP.F32.U32 R5, R14 ;  /* 0x0000000e00057245 */ /* 0x001fca0000201000 */
[----:B------:R-:W-:Y:S01]  /*9880*/  FMUL R20, R5, UR10 ;  /* 0x0000000a05147c20 */ /* 0x000fe20008400000 */
[----:B------:R-:W-:-:S05]  /*9890*/  IMAD.MOV.U32 R5, RZ, RZ, R17 ;  /* 0x000000ffff057224 */ /* 0x000fca00078e0011 */
[----:B--2---:R-:W-:Y:S05]  /*98a0*/  @!P0 BRA `(.L_x_309) ;  /* 0x0000000000288947 */ /* 0x004fea0003800000 */
[----:B------:R-:W-:Y:S02]  /*98b0*/  ULDC UR10, c[0x0][0x634] ;  /* 0x00018d00000a7ab9 */ /* 0x000fe40000000800 */
[----:B------:R-:W-:-:S05]  /*98c0*/  IADD3 R5, P0, R16, UR10, RZ ;  /* 0x0000000a10057c10 */ /* 0x000fca000ff1e0ff */
[----:B------:R-:W-:-:S04]  /*98d0*/  IMAD.X R13, RZ, RZ, R17, P0 ;  /* 0x000000ffff0d7224 */ /* 0x000fc800000e0611 */
[----:B------:R-:W-:-:S04]  /*98e0*/  IMAD.WIDE.U32 R6, R13, UR8, RZ ;  /* 0x000000080d067c25 */ /* 0x000fc8000f8e00ff */
[----:B------:R-:W-:-:S04]  /*98f0*/  IMAD.WIDE.U32 R6, P0, R5, UR9, R6 ;  /* 0x0000000905067c25 */ /* 0x000fc8000f800006 */
[----:B------:R-:W-:-:S04]  /*9900*/  IMAD.WIDE.U32 R4, R5, UR8, RZ ;  /* 0x0000000805047c25 */ /* 0x000fc8000f8e00ff */
[----:B------:R-:W-:Y:S01]  /*9910*/  IMAD.MOV.U32 R4, RZ, RZ, R7 ;  /* 0x000000ffff047224 */ /* 0x000fe200078e0007 */
[----:B------:R-:W-:Y:S01]  /*9920*/  IADD3 RZ, P1, R5, R6, RZ ;  /* 0x0000000605ff7210 */ /* 0x000fe20007f3e0ff */
[----:B------:R-:W-:-:S04]  /*9930*/  IMAD.X R5, RZ, RZ, RZ, P0 ;  /* 0x000000ffff057224 */ /* 0x000fc800000e06ff */
[----:B------:R-:W-:-:S08]  /*9940*/  IMAD.WIDE.U32.X R4, R13, UR9, R4, P1 ;  /* 0x000000090d047c25 */ /* 0x000fd000088e0404 */
.L_x_309:
[--C-:B------:R-:W-:Y:S01]  /*9950*/  SHF.R.U64 R13, R4, UR11, R5.reuse ;  /* 0x0000000b040d7c19 */ /* 0x100fe20008001205 */
[----:B------:R-:W0:Y:S01]  /*9960*/  F2I.U32.TRUNC.NTZ R20, R20 ;  /* 0x0000001400147305 */ /* 0x000e22000020f000 */
[----:B------:R-:W-:Y:S01]  /*9970*/  SHF.R.U32.HI R4, RZ, UR11, R5 ;  /* 0x0000000bff047c19 */ /* 0x000fe20008011605 */
[----:B------:R-:W-:Y:S01]  /*9980*/  ULDC.64 UR8, c[0x0][0x620] ;  /* 0x0001880000087ab9 */ /* 0x000fe20000000a00 */
[----:B------:R-:W-:Y:S01]  /*9990*/  IADD3 R7, P0, RZ, -R13, RZ ;  /* 0x8000000dff077210 */ /* 0x000fe20007f1e0ff */
[----:B------:R-:W-:Y:S01]  /*99a0*/  ULDC.64 UR10, c[0x0][0x640] ;  /* 0x00019000000a7ab9 */ /* 0x000fe20000000a00 */
[----:B------:R-:W2:Y:S03]  /*99b0*/  LDC R22, c[0x0][0x148] ;  /* 0x00005200ff167b82 */ /* 0x000ea60000000800 */
[----:B------:R-:W-:Y:S01]  /*99c0*/  IMAD.X R4, RZ, RZ, ~R4, P0 ;  /* 0x000000ffff047224 */ /* 0x000fe200000e0e04 */
[----:B------:R-:W-:-:S03]  /*99d0*/  ISETP.NE.U32.AND P0, PT, RZ, UR10, PT ;  /* 0x0000000aff007c0c */ /* 0x000fc6000bf05070 */
[----:B------:R-:W-:Y:S01]  /*99e0*/  IMAD R6, R4, UR8, RZ ;  /* 0x0000000804067c24 */ /* 0x000fe2000f8e02ff */
[----:B------:R-:W-:Y:S01]  /*99f0*/  ISETP.NE.AND.EX P0, PT, RZ, UR11, PT, P0 ;  /* 0x0000000bff007c0c */ /* 0x000fe2000bf05300 */
[----:B------:R-:W-:Y:S01]  /*9a00*/  IMAD.WIDE.U32 R4, R7, UR8, R16 ;  /* 0x0000000807047c25 */ /* 0x000fe2000f8e0010 */
[----:B------:R-:W-:-:S03]  /*9a10*/  ULDC UR8, c[0x0][0x618] ;  /* 0x0001860000087ab9 */ /* 0x000fc60000000800 */
[----:B------:R-:W-:Y:S01]  /*9a20*/  IMAD R7, R7, UR9, R6 ;  /* 0x0000000907077c24 */ /* 0x000fe2000f8e0206 */
[----:B------:R-:W-:Y:S01]  /*9a30*/  ULDC UR9, c[0x0][0x154] ;  /* 0x0000550000097ab9 */ /* 0x000fe20000000800 */
[----:B0-----:R-:W-:Y:S02]  /*9a40*/  IMAD.MOV R6, RZ, RZ, -R20 ;  /* 0x000000ffff067224 */ /* 0x001fe400078e0a14 */
[----:B------:R-:W-:Y:S02]  /*9a50*/  IMAD.IADD R5, R5, 0x1, R7 ;  /* 0x0000000105057824 */ /* 0x000fe400078e0207 */
[----:B-1----:R-:W-:Y:S01]  /*9a60*/  IMAD R14, R15, R6, R14 ;  /* 0x000000060f0e7224 */ /* 0x002fe200078e020e */
[----:B------:R-:W-:Y:S02]  /*9a70*/  I2FP.F32.U32 R6, R11 ;  /* 0x0000000b00067245 */ /* 0x000fe40000201000 */
[--C-:B------:R-:W-:Y:S02]  /*9a80*/  SHF.R.U64 R15, R4, UR8, R5.reuse ;  /* 0x00000008040f7c19 */ /* 0x100fe40008001205 */
[----:B------:R-:W-:Y:S01]  /*9a90*/  SHF.R.U32.HI R4, RZ, UR8, R5 ;  /* 0x00000008ff047c19 */ /* 0x000fe20008011605 */
[----:B------:R-:W-:Y:S01]  /*9aa0*/  FMUL R6, R6, UR9 ;  /* 0x0000000906067c20 */ /* 0x000fe20008400000 */
[----:B------:R-:W-:-:S02]  /*9ab0*/  ULDC UR8, c[0x0][0x608] ;  /* 0x0001820000087ab9 */ /* 0x000fc40000000800 */
[--C-:B------:R-:W-:Y:S01]  /*9ac0*/  SHF.R.U64 R21, R15, UR8, R4.reuse ;  /* 0x000000080f157c19 */ /* 0x100fe20008001204 */
[----:B------:R0:W1:Y:S01]  /*9ad0*/  F2I.U32.TRUNC.NTZ R24, R6 ;  /* 0x0000000600187305 */ /* 0x000062000020f000 */
[----:B------:R-:W-:Y:S01]  /*9ae0*/  SHF.R.U32.HI R4, RZ, UR8, R4 ;  /* 0x00000008ff047c19 */ /* 0x000fe20008011604 */
[----:B------:R-:W-:-:S03]  /*9af0*/  ULDC UR8, c[0x0][0x658] ;  /* 0x0001960000087ab9 */ /* 0x000fc60000000800 */
[--C-:B------:R-:W-:Y:S02]  /*9b00*/  SHF.R.U64 R20, R21, UR8, R4.reuse ;  /* 0x0000000815147c19 */ /* 0x100fe40008001204 */
[----:B------:R-:W-:-:S03]  /*9b10*/  SHF.R.U32.HI R23, RZ, UR8, R4 ;  /* 0x00000008ff177c19 */ /* 0x000fc60008011604 */
[----:B------:R-:W-:Y:S02]  /*9b20*/  IMAD.MOV.U32 R4, RZ, RZ, R20 ;  /* 0x000000ffff047224 */ /* 0x000fe400078e0014 */
[----:B------:R-:W-:Y:S01]  /*9b30*/  IMAD.MOV.U32 R5, RZ, RZ, R23 ;  /* 0x000000ffff057224 */ /* 0x000fe200078e0017 */
[----:B0-----:R-:W-:Y:S06]  /*9b40*/  @!P0 BRA `(.L_x_310) ;  /* 0x0000000000288947 */ /* 0x001fec0003800000 */
        /* <DEDUP_REMOVED lines=10> */
.L_x_310:
[----:B------:R-:W-:Y:S01]  /*9bf0*/  ISETP.NE.AND P0, PT, R2, 0x1, PT ;  /* 0x000000010200780c */ /* 0x000fe20003f05270 */
[----:B------:R-:W-:Y:S01]  /*9c00*/  ULDC UR8, c[0x0][0x648] ;  /* 0x0001920000087ab9 */ /* 0x000fe20000000800 */
[----:B-1----:R-:W-:Y:S01]  /*9c10*/  IMAD.MOV R24, RZ, RZ, -R24 ;  /* 0x000000ffff187224 */ /* 0x002fe200078e0a18 */
[----:B------:R-:W-:Y:S01]  /*9c20*/  SHF.R.U64 R4, R4, UR8, R5 ;  /* 0x0000000804047c19 */ /* 0x000fe20008001205 */
[----:B------:R-:W-:Y:S01]  /*9c30*/  ULDC UR8, c[0x0][0x638] ;  /* 0x00018e0000087ab9 */ /* 0x000fe20000000800 */
[----:B------:R-:W-:Y:S01]  /*9c40*/  LOP3.LUT R21, R21, UR7, RZ, 0xc0, !PT ;  /* 0x0000000715157c12 */ /* 0x000fe2000f8ec0ff */
[----:B------:R-:W-:Y:S02]  /*9c50*/  ULDC UR9, c[0x0][0x610] ;  /* 0x0001840000097ab9 */ /* 0x000fe40000000800 */
[----:B------:R-:W-:Y:S02]  /*9c60*/  IMAD.MOV R5, RZ, RZ, -R4 ;  /* 0x000000ffff057224 */ /* 0x000fe400078e0a04 */
[----:B------:R-:W-:-:S02]  /*9c70*/  IMAD R21, R4, UR5, R21 ;  /* 0x0000000504157c24 */ /* 0x000fc4000f8e0215 */
[----:B------:R-:W-:Y:S01]  /*9c80*/  IMAD R20, R5, UR8, R20 ;  /* 0x0000000805147c24 */ /* 0x000fe2000f8e0214 */
[----:B------:R-:W-:Y:S01]  /*9c90*/  ULDC UR8, c[0x0][0x600] ;  /* 0x0001800000087ab9 */ /* 0x000fe20000000800 */
[----:B--2---:R-:W-:Y:S01]  /*9ca0*/  @P0 IMAD R14, R22, R24, R11 ;  /* 0x00000018160e0224 */ /* 0x004fe200078e020b */
[----:B------:R-:W-:Y:S01]  /*9cb0*/  LOP3.LUT R11, R15, UR4, RZ, 0xc0, !PT ;  /* 0x000000040f0b7c12 */ /* 0x000fe2000f8ec0ff */
[----:B------:R-:W-:Y:S02]  /*9cc0*/  IMAD.MOV.U32 R4, RZ, RZ, 0x1 ;  /* 0x00000001ff047424 */ /* 0x000fe400078e00ff */
[----:B------:R-:W-:Y:S02]  /*9cd0*/  IMAD R14, R21, UR9, R14 ;  /* 0x00000009150e7c24 */ /* 0x000fe4000f8e020e */
[----:B------:R-:W-:-:S05]  /*9ce0*/  IMAD R11, R20, UR8, R11 ;  /* 0x00000008140b7c24 */ /* 0x000fca000f8e020b */
[----:B------:R-:W-:Y:S02]  /*9cf0*/  SEL R20, R11, R14, !P0 ;  /* 0x0000000e0b147207 */ /* 0x000fe40004000000 */
[----:B------:R-:W-:-:S07]  /*9d00*/  SEL R11, R14, R11, !P0 ;  /* 0x0000000b0e0b7207 */ /* 0x000fce0004000000 */
.L_x_308:
[----:B------:R-:W-:Y:S05]  /*9d10*/  BSYNC B1 ;  /* 0x0000000000017941 */ /* 0x000fea0003800000 */
.L_x_307:
[----:B------:R-:W-:-:S13]  /*9d20*/  LOP3.LUT P0, RZ, R4, 0xff, RZ, 0xc0, !PT ;  /* 0x000000ff04ff7812 */ /* 0x000fda000780c0ff */
[----:B------:R-:W-:Y:S05]  /*9d30*/  @P0 BRA `(.L_x_311) ;  /* 0xfffffff400440947 */ /* 0x000fea000383ffff */
[----:B------:R-:W-:Y:S05]  /*9d40*/  BSYNC B0 ;  /* 0x0000000000007941 */ /* 0x000fea0003800000 */
.L_x_300:
[----:B------:R-:W-:-:S03]  /*9d50*/  UMOV UR8, 0xffffffff ;  /* 0xffffffff00087882 */ /* 0x000fc60000000000 */
[----:B------:R-:W-:Y:S05]  /*9d60*/  BRA.DIV UR8, `(.L_x_312) ;  /* 0x0000000608387947 */ /* 0x000fea000b800000 */
[----:B------:R-:W-:-:S13]  /*9d70*/  ELECT P6, URZ, PT ;  /* 0x00000000003f782f */ /* 0x000fda00038c0000 */
.L_x_327:
[----:B------:R-:W-:Y:S04]  /*9d80*/  BSSY B0, `(.L_x_313) ;  /* 0x0000034000007945 */ /* 0x000fe80003800000 */
[----:B------:R-:W-:Y:S05]  /*9d90*/  @!P6 BRA `(.L_x_314) ;  /* 0x0000000000c8e947 */ /* 0x000fea0003800000 */
[----:B------:R-:W-:-:S04]  /*9da0*/  LOP3.LUT R19, R19, 0x2, RZ, 0xfc, !PT ;  /* 0x0000000213137812 */ /* 0x000fc800078efcff */
[----:B------:R-:W-:-:S13]  /*9db0*/  ISETP.NE.AND P0, PT, R19, 0x3, PT ;  /* 0x000000031300780c */ /* 0x000fda0003f05270 */
[----:B------:R-:W-:Y:S05]  /*9dc0*/  @!P0 BRA `(.L_x_315) ;  /* 0x0000000000048947 */ /* 0x000fea0003800000 */
[----:B------:R-:W-:Y:S01]  /*9dd0*/  BPT.TRAP 0x1 ;  /* 0x000000040000795c */ /* 0x000fe20000300000 */
.L_x_315:
[----:B------:R-:W0:Y:S01]  /*9de0*/  S2R R3, SR_CgaCtaId ;  /* 0x0000000000037919 */ /* 0x000e220000008800 */
[----:B------:R-:W-:-:S04]  /*9df0*/  MOV R2, 0x400 ;  /* 0x0000040000027802 */ /* 0x000fc80000000f00 */
[----:B0-----:R-:W-:Y:S02]  /*9e00*/  LEA R3, R3, R2, 0x18 ;  /* 0x0000000203037211 */ /* 0x001fe400078ec0ff */
[----:B------:R-:W-:-:S03]  /*9e10*/  SHF.L.U32 R2, R0, 0x1f, RZ ;  /* 0x0000001f00027819 */ /* 0x000fc600000006ff */
[----:B------:R-:W-:-:S04]  /*9e20*/  VIADD R3, R3, 0x28 ;  /* 0x0000002803037836 */ /* 0x000fc80000000000 */
[C---:B------:R-:W-:Y:S02]  /*9e30*/  IMAD R7, R12.reuse, 0x8, R3 ;  /* 0x000000080c077824 */ /* 0x040fe400078e0203 */
[----:B------:R-:W-:Y:S02]  /*9e40*/  VIADD R12, R12, 0x1 ;  /* 0x000000010c0c7836 */ /* 0x000fe40000000000 */
[----:B------:R-:W0:Y:S03]  /*9e50*/  SYNCS.PHASECHK.TRANS64.TRYWAIT P0, [R7+URZ], R2 ;  /* 0x00000002070075a7 */ /* 0x000e26000800017f */
[----:B------:R-:W-:-:S04]  /*9e60*/  ISETP.NE.AND P1, PT, R12, 0x5, PT ;  /* 0x000000050c00780c */ /* 0x000fc80003f25270 */
[----:B------:R-:W-:Y:S02]  /*9e70*/  SEL R5, RZ, 0x1, P1 ;  /* 0x00000001ff057807 */ /* 0x000fe40000800000 */
[----:B------:R-:W-:Y:S02]  /*9e80*/  SEL R12, R12, RZ, P1 ;  /* 0x000000ff0c0c7207 */ /* 0x000fe40000800000 */
[----:B------:R-:W-:-:S03]  /*9e90*/  LOP3.LUT R5, R0, R5, RZ, 0x3c, !PT ;  /* 0x0000000500057212 */ /* 0x000fc600078e3cff */
[----:B------:R-:W-:Y:S01]  /*9ea0*/  IMAD R9, R12, 0x8, R3 ;  /* 0x000000080c097824 */ /* 0x000fe200078e0203 */
[----:B------:R-:W-:Y:S01]  /*9eb0*/  SHF.L.U32 R4, R5, 0x1f, RZ ;  /* 0x0000001f05047819 */ /* 0x000fe200000006ff */
[----:B0-----:R-:W-:Y:S06]  /*9ec0*/  @!P0 BRA `(.L_x_316) ;  /* 0x0000000400008947 */ /* 0x001fec0003800000 */
.L_x_328:
[----:B------:R-:W1:Y:S01]  /*9ed0*/  SYNCS.PHASECHK.TRANS64.TRYWAIT P0, [R9+URZ], R4 ;  /* 0x00000004090075a7 */ /* 0x000e62000800017f */
[----:B------:R-:W-:-:S05]  /*9ee0*/  VIADD R0, R12, 0x1 ;  /* 0x000000010c007836 */ /* 0x000fca0000000000 */
[----:B------:R-:W-:-:S04]  /*9ef0*/  ISETP.NE.AND P1, PT, R0, 0x5, PT ;  /* 0x000000050000780c */ /* 0x000fc80003f25270 */
[----:B0-----:R-:W-:Y:S02]  /*9f00*/  SEL R2, RZ, 0x1, P1 ;  /* 0x00000001ff027807 */ /* 0x001fe40000800000 */
[----:B------:R-:W-:Y:S02]  /*9f10*/  SEL R0, R0, RZ, P1 ;  /* 0x000000ff00007207 */ /* 0x000fe40000800000 */
[----:B------:R-:W-:-:S03]  /*9f20*/  LOP3.LUT R7, R5, R2, RZ, 0x3c, !PT ;  /* 0x0000000205077212 */ /* 0x000fc600078e3cff */
[----:B------:R-:W-:Y:S01]  /*9f30*/  IMAD R6, R0, 0x8, R3 ;  /* 0x0000000800067824 */ /* 0x000fe200078e0203 */
[----:B------:R-:W-:Y:S01]  /*9f40*/  SHF.L.U32 R5, R7, 0x1f, RZ ;  /* 0x0000001f07057819 */ /* 0x000fe200000006ff */
[----:B-1----:R-:W-:Y:S06]  /*9f50*/  @!P0 BRA `(.L_x_317) ;  /* 0x0000000000f08947 */ /* 0x002fec0003800000 */
.L_x_329:
[----:B------:R-:W1:Y:S01]  /*9f60*/  SYNCS.PHASECHK.TRANS64.TRYWAIT P0, [R6+URZ], R5 ;  /* 0x00000005060075a7 */ /* 0x000e62000800017f */
[----:B------:R-:W-:-:S05]  /*9f70*/  VIADD R0, R0, 0x1 ;  /* 0x0000000100007836 */ /* 0x000fca0000000000 */
[----:B------:R-:W-:-:S04]  /*9f80*/  ISETP.NE.AND P1, PT, R0, 0x5, PT ;  /* 0x000000050000780c */ /* 0x000fc80003f25270 */
[----:B------:R-:W-:Y:S02]  /*9f90*/  SEL R2, RZ, 0x1, P1 ;  /* 0x00000001ff027807 */ /* 0x000fe40000800000 */
[----:B------:R-:W-:Y:S02]  /*9fa0*/  SEL R0, R0, RZ, P1 ;  /* 0x000000ff00007207 */ /* 0x000fe40000800000 */
[----:B------:R-:W-:-:S03]  /*9fb0*/  LOP3.LUT R7, R7, R2, RZ, 0x3c, !PT ;  /* 0x0000000207077212 */ /* 0x000fc600078e3cff */
[----:B0-----:R-:W-:Y:S01]  /*9fc0*/  IMAD R9, R0, 0x8, R3 ;  /* 0x0000000800097824 */ /* 0x001fe200078e0203 */
[----:B------:R-:W-:Y:S01]  /*9fd0*/  SHF.L.U32 R4, R7, 0x1f, RZ ;  /* 0x0000001f07047819 */ /* 0x000fe200000006ff */
[----:B-1----:R-:W-:Y:S06]  /*9fe0*/  @!P0 BRA `(.L_x_318) ;  /* 0x0000000000e08947 */ /* 0x002fec0003800000 */
.L_x_330:
[----:B------:R-:W1:Y:S01]  /*9ff0*/  SYNCS.PHASECHK.TRANS64.TRYWAIT P0, [R9+URZ], R4 ;  /* 0x00000004090075a7 */ /* 0x000e62000800017f */
[----:B------:R-:W-:-:S05]  /*a000*/  VIADD R0, R0, 0x1 ;  /* 0x0000000100007836 */ /* 0x000fca0000000000 */
[----:B------:R-:W-:-:S04]  /*a010*/  ISETP.NE.AND P1, PT, R0, 0x5, PT ;  /* 0x000000050000780c */ /* 0x000fc80003f25270 */
[----:B------:R-:W-:Y:S02]  /*a020*/  SEL R2, RZ, 0x1, P1 ;  /* 0x00000001ff027807 */ /* 0x000fe40000800000 */
[----:B------:R-:W-:Y:S02]  /*a030*/  SEL R0, R0, RZ, P1 ;  /* 0x000000ff00007207 */ /* 0x000fe40000800000 */
[----:B------:R-:W-:Y:S01]  /*a040*/  LOP3.LUT R2, R7, R2, RZ, 0x3c, !PT ;  /* 0x0000000207027212 */ /* 0x000fe200078e3cff */
[----:B-1----:R-:W-:Y:S06]  /*a050*/  @!P0 BRA `(.L_x_319) ;  /* 0x0000000000d88947 */ /* 0x002fec0003800000 */
.L_x_331:
[----:B------:R-:W-:Y:S01]  /*a060*/  IMAD R3, R0, 0x8, R3 ;  /* 0x0000000800037824 */ /* 0x000fe200078e0203 */
[----:B------:R-:W-:-:S07]  /*a070*/  SHF.L.U32 R0, R2, 0x1f, RZ ;  /* 0x0000001f02007819 */ /* 0x000fce00000006ff */
.L_x_320:
[----:B--2---:R2:W3:Y:S02]  /*a080*/  SYNCS.PHASECHK.TRANS64.TRYWAIT P0, [R3+URZ], R0 ;  /* 0x00000000030075a7 */ /* 0x0044e4000800017f */
[----:B---3--:R-:W-:Y:S05]  /*a090*/  @!P0 NANOSLEEP.SYNCS 0x989680 ;  /* 0x009896800000895d */ /* 0x008fea0003900000 */
[----:B------:R-:W3:Y:S02]  /*a0a0*/  @!P0 SYNCS.PHASECHK.TRANS64 P0, [R3+URZ], R0 ;  /* 0x00000000030085a7 */ /* 0x000ee4000800007f */
[----:B---3--:R-:W-:Y:S05]  /*a0b0*/  @!P0 BRA `(.L_x_320) ;  /* 0xfffffffc00f08947 */ /* 0x008fea000383ffff */
.L_x_314:
[----:B------:R-:W-:Y:S05]  /*a0c0*/  BSYNC B0 ;  /* 0x0000000000007941 */ /* 0x000fea0003800000 */
.L_x_313:
[----:B------:R-:W-:Y:S05]  /*a0d0*/  EXIT ;  /* 0x000000000000794d */ /* 0x000fea0003800000 */
.L_x_21:
[----:B----4-:R4:W0:Y:S02]  /*a0e0*/  SYNCS.PHASECHK.TRANS64.TRYWAIT P1, [R3+URZ], R0 ;  /* 0x00000000030075a7 */ /* 0x010824000802017f */
[----:B0-----:R-:W-:Y:S05]  /*a0f0*/  @!P1 NANOSLEEP.SYNCS 0x989680 ;  /* 0x009896800000995d */ /* 0x001fea0003900000 */
[----:B------:R-:W0:Y:S02]  /*a100*/  @!P1 SYNCS.PHASECHK.TRANS64 P1, [R3+URZ], R0 ;  /* 0x00000000030095a7 */ /* 0x000e24000802007f */
[----:B0-----:R-:W-:Y:S05]  /*a110*/  @!P1 BRA `(.L_x_21) ;  /* 0xfffffffc00f09947 */ /* 0x001fea000383ffff */
[----:B------:R-:W-:Y:S05]  /*a120*/  BRA `(.L_x_20) ;  /* 0xffffff7400047947 */ /* 0x000fea000383ffff */
.L_x_26:
[----:B-1----:R1:W3:Y:S02]  /*a130*/  SYNCS.PHASECHK.TRANS64.TRYWAIT P1, [R5+URZ], R4 ;  /* 0x00000004050075a7 */ /* 0x0022e4000802017f */
[----:B---3--:R-:W-:Y:S05]  /*a140*/  @!P1 NANOSLEEP.SYNCS 0x989680 ;  /* 0x009896800000995d */ /* 0x008fea0003900000 */
[----:B------:R-:W3:Y:S02]  /*a150*/  @!P1 SYNCS.PHASECHK.TRANS64 P1, [R5+URZ], R4 ;  /* 0x00000004050095a7 */ /* 0x000ee4000802007f */
[----:B---3--:R-:W-:Y:S05]  /*a160*/  @!P1 BRA `(.L_x_26) ;  /* 0xfffffffc00f09947 */ /* 0x008fea000383ffff */
[----:B------:R-:W-:Y:S05]  /*a170*/  BRA `(.L_x_25) ;  /* 0xffffff7400f47947 */ /* 0x000fea000383ffff */
.L_x_301:
[----:B------:R-:W-:Y:S01]  /*a180*/  BSSY B1, `(.L_x_321) ;  /* 0x0000006000017945 */ /* 0x000fe20003800000 */
[----:B------:R-:W-:-:S07]  /*a190*/  IMAD.MOV.U32 R15, RZ, RZ, -0x1 ;  /* 0xffffffffff0f7424 */ /* 0x000fce00078e00ff */
[----:B------:R-:W-:Y:S05]  /*a1a0*/  WARPSYNC.COLLECTIVE R15, `(.L_x_322) ;  /* 0x000000000f0c7348 */ /* 0x000fea0003c00000 */
[----:B------:R-:W-:Y:S02]  /*a1b0*/  ELECT P6, UR62, PT ;  /* 0x00000000003e782f */ /* 0x000fe400038c0000 */
[----:B------:R-:W-:Y:S01]  /*a1c0*/  MOV R14, UR62 ;  /* 0x0000003e000e7c02 */ /* 0x000fe20008000f00 */
[----:B------:R-:W-:Y:S10]  /*a1d0*/  ENDCOLLECTIVE ;  /* 0x000000000000791b */ /* 0x000ff40003800000 */
.L_x_322:
[----:B------:R-:W-:Y:S05]  /*a1e0*/  BSYNC B1 ;  /* 0x0000000000017941 */ /* 0x000fea0003800000 */
.L_x_321:
[----:B------:R-:W-:Y:S05]  /*a1f0*/  BRA `(.L_x_323) ;  /* 0xfffffff000207947 */ /* 0x000fea000383ffff */
.L_x_304:
[----:B0-----:R0:W1:Y:S02]  /*a200*/  SYNCS.PHASECHK.TRANS64.TRYWAIT P0, [R14+URZ+0x28], R7 ;  /* 0x000028070e0075a7 */ /* 0x001064000800017f */
[----:B-1----:R-:W-:Y:S05]  /*a210*/  @!P0 NANOSLEEP.SYNCS 0x989680 ;  /* 0x009896800000895d */ /* 0x002fea0003900000 */
[----:B------:R-:W1:Y:S02]  /*a220*/  @!P0 SYNCS.PHASECHK.TRANS64 P0, [R14+URZ+0x28], R7 ;  /* 0x000028070e0085a7 */ /* 0x000e64000800007f */
[----:B-1----:R-:W-:Y:S05]  /*a230*/  @!P0 BRA `(.L_x_304) ;  /* 0xfffffffc00f08947 */ /* 0x002fea000383ffff */
[----:B------:R-:W-:Y:S05]  /*a240*/  BRA `(.L_x_324) ;  /* 0xfffffff0005c7947 */ /* 0x000fea000383ffff */
.L_x_312:
[----:B------:R-:W-:Y:S01]  /*a250*/  BSSY B0, `(.L_x_325) ;  /* 0x0000006000007945 */ /* 0x000fe20003800000 */
[----:B------:R-:W-:-:S07]  /*a260*/  IMAD.MOV.U32 R15, RZ, RZ, -0x1 ;  /* 0xffffffffff0f7424 */ /* 0x000fce00078e00ff */
[----:B------:R-:W-:Y:S05]  /*a270*/  WARPSYNC.COLLECTIVE R15, `(.L_x_326) ;  /* 0x000000000f0c7348 */ /* 0x000fea0003c00000 */
[----:B------:R-:W-:Y:S02]  /*a280*/  ELECT P6, UR62, PT ;  /* 0x00000000003e782f */ /* 0x000fe400038c0000 */
[----:B------:R-:W-:Y:S01]  /*a290*/  MOV R14, UR62 ;  /* 0x0000003e000e7c02 */ /* 0x000fe20008000f00 */
[----:B------:R-:W-:Y:S10]  /*a2a0*/  ENDCOLLECTIVE ;  /* 0x000000000000791b */ /* 0x000ff40003800000 */
.L_x_326:
[----:B------:R-:W-:Y:S05]  /*a2b0*/  BSYNC B0 ;  /* 0x0000000000007941 */ /* 0x000fea0003800000 */
.L_x_325:
[----:B------:R-:W-:Y:S05]  /*a2c0*/  BRA `(.L_x_327) ;  /* 0xfffffff800ac7947 */ /* 0x000fea000383ffff */
.L_x_316:
[----:B0-----:R0:W1:Y:S02]  /*a2d0*/  SYNCS.PHASECHK.TRANS64.TRYWAIT P0, [R7+URZ], R2 ;  /* 0x00000002070075a7 */ /* 0x001064000800017f */
[----:B-1----:R-:W-:Y:S05]  /*a2e0*/  @!P0 NANOSLEEP.SYNCS 0x989680 ;  /* 0x009896800000895d */ /* 0x002fea0003900000 */
[----:B------:R-:W1:Y:S02]  /*a2f0*/  @!P0 SYNCS.PHASECHK.TRANS64 P0, [R7+URZ], R2 ;  /* 0x00000002070085a7 */ /* 0x000e64000800007f */
[----:B-1----:R-:W-:Y:S05]  /*a300*/  @!P0 BRA `(.L_x_316) ;  /* 0xfffffffc00f08947 */ /* 0x002fea000383ffff */
[----:B------:R-:W-:Y:S05]  /*a310*/  BRA `(.L_x_328) ;  /* 0xfffffff800ec7947 */ /* 0x000fea000383ffff */
.L_x_317:
[----:B0-----:R0:W1:Y:S02]  /*a320*/  SYNCS.PHASECHK.TRANS64.TRYWAIT P0, [R9+URZ], R4 ;  /* 0x00000004090075a7 */ /* 0x001064000800017f */
[----:B-1----:R-:W-:Y:S05]  /*a330*/  @!P0 NANOSLEEP.SYNCS 0x989680 ;  /* 0x009896800000895d */ /* 0x002fea0003900000 */
[----:B------:R-:W1:Y:S02]  /*a340*/  @!P0 SYNCS.PHASECHK.TRANS64 P0, [R9+URZ], R4 ;  /* 0x00000004090085a7 */ /* 0x000e64000800007f */
[----:B-1----:R-:W-:Y:S05]  /*a350*/  @!P0 BRA `(.L_x_317) ;  /* 0xfffffffc00f08947 */ /* 0x002fea000383ffff */
[----:B------:R-:W-:Y:S05]  /*a360*/  BRA `(.L_x_329) ;  /* 0xfffffff800fc7947 */ /* 0x000fea000383ffff */
.L_x_318:
[----:B0-----:R0:W1:Y:S02]  /*a370*/  SYNCS.PHASECHK.TRANS64.TRYWAIT P0, [R6+URZ], R5 ;  /* 0x00000005060075a7 */ /* 0x001064000800017f */
[----:B-1----:R-:W-:Y:S05]  /*a380*/  @!P0 NANOSLEEP.SYNCS 0x989680 ;  /* 0x009896800000895d */ /* 0x002fea0003900000 */
[----:B------:R-:W1:Y:S02]  /*a390*/  @!P0 SYNCS.PHASECHK.TRANS64 P0, [R6+URZ], R5 ;  /* 0x00000005060085a7 */ /* 0x000e64000800007f */
[----:B-1----:R-:W-:Y:S05]  /*a3a0*/  @!P0 BRA `(.L_x_318) ;  /* 0xfffffffc00f08947 */ /* 0x002fea000383ffff */
[----:B------:R-:W-:Y:S05]  /*a3b0*/  BRA `(.L_x_330) ;  /* 0xfffffffc000c7947 */ /* 0x000fea000383ffff */
.L_x_319:
[----:B-1----:R1:W2:Y:S02]  /*a3c0*/  SYNCS.PHASECHK.TRANS64.TRYWAIT P0, [R9+URZ], R4 ;  /* 0x00000004090075a7 */ /* 0x0022a4000800017f */
[----:B--2---:R-:W-:Y:S05]  /*a3d0*/  @!P0 NANOSLEEP.SYNCS 0x989680 ;  /* 0x009896800000895d */ /* 0x004fea0003900000 */
[----:B------:R-:W2:Y:S02]  /*a3e0*/  @!P0 SYNCS.PHASECHK.TRANS64 P0, [R9+URZ], R4 ;  /* 0x00000004090085a7 */ /* 0x000ea4000800007f */
[----:B--2---:R-:W-:Y:S05]  /*a3f0*/  @!P0 BRA `(.L_x_319) ;  /* 0xfffffffc00f08947 */ /* 0x004fea000383ffff */
[----:B------:R-:W-:Y:S05]  /*a400*/  BRA `(.L_x_331) ;  /* 0xfffffffc00147947 */ /* 0x000fea000383ffff */
.L_x_332:
[----:B------:R-:W-:-:S00]  /*a410*/  BRA `(.L_x_332) ;  /* 0xfffffffc00fc7947 */ /* 0x000fc0000383ffff */
[----:B------:R-:W-:-:S00]  /*a420*/  NOP ;  /* 0x0000000000007918 */ /* 0x000fc00000000000 */
        /* <DEDUP_REMOVED lines=13> */
.L_x_333:


//--------------------- .nv.global.init           --------------------------
	.section	.nv.global.init,"aw",@progbits
.nv.global.init:
	.type		$str$22,@object
	.size		$str$22,($str$23 - $str$22)
$str$22:
        /*0000*/ 	.byte	0x6b, 0x5f, 0x74, 0x69, 0x6c, 0x65, 0x5f, 0x63, 0x6f, 0x75, 0x6e, 0x74, 0x20, 0x3e, 0x3d, 0x20
        /*0010*/ 	.byte	0x31, 0x00
	.type		$str$23,@object
	.size		$str$23,(__unnamed_1 - $str$23)
$str$23:
        /*0012*/ 	.byte	0x2f, 0x74, 0x6d, 0x70, 0x2f, 0x63, 0x75, 0x74, 0x6c, 0x61, 0x73, 0x73, 0x5f, 0x73, 0x77, 0x65
        /*0022*/ 	.byte	0x65, 0x70, 0x5f, 0x73, 0x72, 0x63, 0x2f, 0x69, 0x6e, 0x63, 0x6c, 0x75, 0x64, 0x65, 0x2f, 0x63
        /*0032*/ 	.byte	0x75, 0x74, 0x6c, 0x61, 0x73, 0x73, 0x2f, 0x67, 0x65, 0x6d, 0x6d, 0x2f, 0x63, 0x6f, 0x6c, 0x6c
        /*0042*/ 	.byte	0x65, 0x63, 0x74, 0x69, 0x76, 0x65, 0x2f, 0x73, 0x6d, 0x39, 0x30, 0x5f, 0x6d, 0x6d, 0x61, 0x5f
        /*0052*/ 	.byte	0x74, 0x6d, 0x61, 0x5f, 0x67, 0x6d, 0x6d, 0x61, 0x5f, 0x73, 0x73, 0x5f, 0x77, 0x61, 0x72, 0x70
        /*0062*/ 	.byte	0x73, 0x70, 0x65, 0x63, 0x69, 0x61, 0x6c, 0x69, 0x7a, 0x65, 0x64, 0x2e, 0x68, 0x70, 0x70, 0x00
	.type		__unnamed_1,@object
	.size		__unnamed_1,(.L_0 - __unnamed_1)
__unnamed_1:
        /*0072*/ 	.byte	0x76, 0x6f, 0x69, 0x64, 0x20, 0x63, 0x75, 0x74, 0x6c, 0x61, 0x73, 0x73, 0x3a, 0x3a, 0x67, 0x65
        /* <DEDUP_REMOVED lines=173> */
        /*0b52*/ 	.byte	0x64, 0x65, 0x6e, 0x74, 0x69, 0x74, 0x79, 0x5d, 0x00
.L_0:


//--------------------- .nv.shared._ZN7cutlass13device_kernelINS_4gemm6kernel13GemmUniversalIN4cute5tupleIJiiiiEEENS1_10collective13CollectiveMmaINS1_34MainloopSm90TmaGmmaWarpSpecializedILi5ENS5_IJNS4_1CILi2EEESB_NSA_ILi1EEEEEENS1_35KernelTmaWarpSpecializedCooperativeEEENS5_IJNSA_ILi128EEENSA_ILi256EEESG_EEEaNS5_IJlSC_lEEEaSJ_NS4_8TiledMMAINS4_8MMA_AtomIJNS4_4SM904GMMA27MMA_64x256x32_S32S8S8_SS_TNEEEENS4_6LayoutINS5_IJSB_SC_SC_EEENS5_IJSC_NSA_ILi0EEESS_EEEEENS5_IJNS4_10UnderscoreESV_SV_EEEEENS4_23SM90_TMA_LOAD_MULTICASTENS4_14ComposedLayoutINS4_7SwizzleILi3ELi4ELi3EEENS4_18smem_ptr_flag_bitsILi8EEENSQ_INS5_IJNSA_ILi8EEESG_EEENS5_IJSG_SC_EEEEEEEvNS4_8identityESY_S18_vS19_EENS_8epilogue10collective6detail29Sm90TmaWarpSpecializedAdapterINS1C_15DefaultEpilogueIaSJ_SJ_NS1B_6thread17LinearCombinationIaLi1EiiLNS1G_9ScaleType4KindE0ELNS_15FloatRoundStyleE2EaEENS1_15EpilogueDefaultEEEEEvvEEEEvNT_6ParamsE --------------------------
	.section	.nv.shared._ZN7cutlass13device_kernelINS_4gemm6kernel13GemmUniversalIN4cute5tupleIJiiiiEEENS1_10collective13CollectiveMmaINS1_34MainloopSm90TmaGmmaWarpSpecializedILi5ENS5_IJNS4_1CILi2EEESB_NSA_ILi1EEEEEENS1_35KernelTmaWarpSpecializedCooperativeEEENS5_IJNSA_ILi128EEENSA_ILi256EEESG_EEEaNS5_IJlSC_lEEEaSJ_NS4_8TiledMMAINS4_8MMA_AtomIJNS4_4SM904GMMA27MMA_64x256x32_S32S8S8_SS_TNEEEENS4_6LayoutINS5_IJSB_SC_SC_EEENS5_IJSC_NSA_ILi0EEESS_EEEEENS5_IJNS4_10UnderscoreESV_SV_EEEEENS4_23SM90_TMA_LOAD_MULTICASTENS4_14ComposedLayoutINS4_7SwizzleILi3ELi4ELi3EEENS4_18smem_ptr_flag_bitsILi8EEENSQ_INS5_IJNSA_ILi8EEESG_EEENS5_IJSG_SC_EEEEEEEvNS4_8identityESY_S18_vS19_EENS_8epilogue10collective6detail29Sm90TmaWarpSpecializedAdapterINS1C_15DefaultEpilogueIaSJ_SJ_NS1B_6thread17LinearCombinationIaLi1EiiLNS1G_9ScaleType4KindE0ELNS_15FloatRoundStyleE2EaEENS1_15EpilogueDefaultEEEEEvvEEEEvNT_6ParamsE,"aw",@nobits
	.sectionflags	@""
	.align	16
	.zero		1024


//--------------------- .nv.shared.reserved.0     --------------------------
	.section	.nv.shared.reserved.0,"aw",@nobits
	.weak		__nv_reservedSMEM_offset_0_alias
	.size		__nv_reservedSMEM_offset_0_alias, 0, 0
	.other		__nv_reservedSMEM_offset_0_alias,@"STO_CUDA_RESERVED_SHARED STV_DEFAULT"
__nv_reservedSMEM_offset_0_alias:
	.zero		0


//--------------------- .nv.global                --------------------------
	.section	.nv.global,"aw",@nobits
.nv.global:
	.type		_ZN39_INTERNAL_22f89ac6_4_k_cu_50584970_58114cute1_E,@object
	.size		_ZN39_INTERNAL_22f89ac6_4_k_cu_50584970_58114cute1_E,(_ZN39_INTERNAL_22f89ac6_4_k_cu_50584970_58114cuda3std3__45__cpo6cbeginE - _ZN39_INTERNAL_22f89ac6_4_k_cu_50584970_58114cute1_E)
_ZN39_INTERNAL_22f89ac6_4_k_cu_50584970_58114cute1_E:
	.zero		1
	.type		_ZN39_INTERNAL_22f89ac6_4_k_cu_50584970_58114cuda3std3__45__cpo6cbeginE,@object
	.size		_ZN39_INTERNAL_22f89ac6_4_k_cu_50584970_58114cuda3std3__45__cpo6cbeginE,(_ZN39_INTERNAL_22f89ac6_4_k_cu_50584970_58114cuda3std3__48in_placeE - _ZN39_INTERNAL_22f89ac6_4_k_cu_50584970_58114cuda3std3__45__cpo6cbeginE)
_ZN39_INTERNAL_22f89ac6_4_k_cu_50584970_58114cuda3std3__45__cpo6cbeginE:
	.zero		1
	.type		_ZN39_INTERNAL_22f89ac6_4_k_cu_50584970_58114cuda3std3__48in_placeE,@object
	.size		_ZN39_INTERNAL_22f89ac6_4_k_cu_50584970_58114cuda3std3__48in_placeE,(_ZN39_INTERNAL_22f89ac6_4_k_cu_50584970_58114cuda3std6ranges3__45__cpo9iter_moveE - _ZN39_INTERNAL_22f89ac6_4_k_cu_50584970_58114cuda3std3__48in_placeE)
_ZN39_INTERNAL_22f89ac6_4_k_cu_50584970_58114cuda3std3__48in_placeE:
	.zero		1
	.type		_ZN39_INTERNAL_22f89ac6_4_k_cu_50584970_58114cuda3std6ranges3__45__cpo9iter_moveE,@object
	.size		_ZN39_INTERNAL_22f89ac6_4_k_cu_50584970_58114cuda3std6ranges3__45__cpo9iter_moveE,(_ZN39_INTERNAL_22f89ac6_4_k_cu_50584970_58114cuda3std3__45__cpo5beginE - _ZN39_INTERNAL_22f89ac6_4_k_cu_50584970_58114cuda3std6ranges3__45__cpo9iter_moveE)
_ZN39_INTERNAL_22f89ac6_4_k_cu_50584970_58114cuda3std6ranges3__45__cpo9iter_moveE:
	.zero		1
	.type		_ZN39_INTERNAL_22f89ac6_4_k_cu_50584970_58114cuda3std3__45__cpo5beginE,@object
	.size		_ZN39_INTERNAL_22f89ac6_4_k_cu_50584970_58114cuda3std3__45__cpo5beginE,(_ZN39_INTERNAL_22f89ac6_4_k_cu_50584970_58114cuda3std3__441_GLOBAL__N__22f89ac6_4_k_cu_50584970_58116ignoreE - _ZN39_INTERNAL_22f89ac6_4_k_cu_50584970_58114cuda3std3__45__cpo5beginE)
_ZN39_INTERNAL_22f89ac6_4_k_cu_50584970_58114cuda3std3__45__cpo5beginE:
	.zero		1
	.type		_ZN39_INTERNAL_22f89ac6_4_k_cu_50584970_58114cuda3std3__441_GLOBAL__N__22f89ac6_4_k_cu_50584970_58116ignoreE,@object
	.size		_ZN39_INTERNAL_22f89ac6_4_k_cu_50584970_58114cuda3std3__441_GLOBAL__N__22f89ac6_4_k_cu_50584970_58116ignoreE,(_ZN39_INTERNAL_22f89ac6_4_k_cu_50584970_58114cute7productE - _ZN39_INTERNAL_22f89ac6_4_k_cu_50584970_58114cuda3std3__441_GLOBAL__N__22f89ac6_4_k_cu_50584970_58116ignoreE)
_ZN39_INTERNAL_22f89ac6_4_k_cu_50584970_58114cuda3std3__441_GLOBAL__N__22f89ac6_4_k_cu_50584970_58116ignoreE:
	.zero		1
	.type		_ZN39_INTERNAL_22f89ac6_4_k_cu_50584970_58114cute7productE,@object
	.size		_ZN39_INTERNAL_22f89ac6_4_k_cu_50584970_58114cute7productE,(_ZN39_INTERNAL_22f89ac6_4_k_cu_50584970_58114cuda3std3__45__cpo3endE - _ZN39_INTERNAL_22f89ac6_4_k_cu_50584970_58114cute7productE)
_ZN39_INTERNAL_22f89ac6_4_k_cu_50584970_58114cute7productE:
	.zero		1
	.type		_ZN39_INTERNAL_22f89ac6_4_k_cu_50584970_58114cuda3std3__45__cpo3endE,@object
	.size		_ZN39_INTERNAL_22f89ac6_4_k_cu_50584970_58114cuda3std3__45__cpo3endE,(_ZN39_INTERNAL_22f89ac6_4_k_cu_50584970_58114cuda3std3__419piecewise_constructE - _ZN39_INTERNAL_22f89ac6_4_k_cu_50584970_58114cuda3std3__45__cpo3endE)
_ZN39_INTERNAL_22f89ac6_4_k_cu_50584970_58114cuda3std3__45__cpo3endE:
	.zero		1
	.type		_ZN39_INTERNAL_22f89ac6_4_k_cu_50584970_58114cuda3std3__419piecewise_constructE,@object
	.size		_ZN39_INTERNAL_22f89ac6_4_k_cu_50584970_58114cuda3std3__419piecewise_constructE,(_ZN39_INTERNAL_22f89ac6_4_k_cu_50584970_58114cuda3std3__45__cpo4cendE - _ZN39_INTERNAL_22f89ac6_4_k_cu_50584970_58114cuda3std3__419piecewise_constructE)
_ZN39_INTERNAL_22f89ac6_4_k_cu_50584970_58114cuda3std3__419piecewise_constructE:
	.zero		1
	.type		_ZN39_INTERNAL_22f89ac6_4_k_cu_50584970_58114cuda3std3__45__cpo4cendE,@object
	.size		_ZN39_INTERNAL_22f89ac6_4_k_cu_50584970_58114cuda3std3__45__cpo4cendE,(_ZN39_INTERNAL_22f89ac6_4_k_cu_50584970_58114cuda3std6ranges3__45__cpo4swapE - _ZN39_INTERNAL_22f89ac6_4_k_cu_50584970_58114cuda3std3__45__cpo4cendE)
_ZN39_INTERNAL_22f89ac6_4_k_cu_50584970_58114cuda3std3__45__cpo4cendE:
	.zero		1
	.type		_ZN39_INTERNAL_22f89ac6_4_k_cu_50584970_58114cuda3std6ranges3__45__cpo4swapE,@object
	.size		_ZN39_INTERNAL_22f89ac6_4_k_cu_50584970_58114cuda3std6ranges3__45__cpo4swapE,(.L_8 - _ZN39_INTERNAL_22f89ac6_4_k_cu_50584970_58114cuda3std6ranges3__45__cpo4swapE)
_ZN39_INTERNAL_22f89ac6_4_k_cu_50584970_58114cuda3std6ranges3__45__cpo4swapE:
	.zero		1
.L_8:


//--------------------- .nv.constant0._ZN7cutlass13device_kernelINS_4gemm6kernel13GemmUniversalIN4cute5tupleIJiiiiEEENS1_10collective13CollectiveMmaINS1_34MainloopSm90TmaGmmaWarpSpecializedILi5ENS5_IJNS4_1CILi2EEESB_NSA_ILi1EEEEEENS1_35KernelTmaWarpSpecializedCooperativeEEENS5_IJNSA_ILi128EEENSA_ILi256EEESG_EEEaNS5_IJlSC_lEEEaSJ_NS4_8TiledMMAINS4_8MMA_AtomIJNS4_4SM904GMMA27MMA_64x256x32_S32S8S8_SS_TNEEEENS4_6LayoutINS5_IJSB_SC_SC_EEENS5_IJSC_NSA_ILi0EEESS_EEEEENS5_IJNS4_10UnderscoreESV_SV_EEEEENS4_23SM90_TMA_LOAD_MULTICASTENS4_14ComposedLayoutINS4_7SwizzleILi3ELi4ELi3EEENS4_18smem_ptr_flag_bitsILi8EEENSQ_INS5_IJNSA_ILi8EEESG_EEENS5_IJSG_SC_EEEEEEEvNS4_8identityESY_S18_vS19_EENS_8epilogue10collective6detail29Sm90TmaWarpSpecializedAdapterINS1C_15DefaultEpilogueIaSJ_SJ_NS1B_6thread17LinearCombinationIaLi1EiiLNS1G_9ScaleType4KindE0ELNS_15FloatRoundStyleE2EaEENS1_15EpilogueDefaultEEEEEvvEEEEvNT_6ParamsE --------------------------
	.section	.nv.constant0._ZN7cutlass13device_kernelINS_4gemm6kernel13GemmUniversalIN4cute5tupleIJiiiiEEENS1_10collective13CollectiveMmaINS1_34MainloopSm90TmaGmmaWarpSpecializedILi5ENS5_IJNS4_1CILi2EEESB_NSA_ILi1EEEEEENS1_35KernelTmaWarpSpecializedCooperativeEEENS5_IJNSA_ILi128EEENSA_ILi256EEESG_EEEaNS5_IJlSC_lEEEaSJ_NS4_8TiledMMAINS4_8MMA_AtomIJNS4_4SM904GMMA27MMA_64x256x32_S32S8S8_SS_TNEEEENS4_6LayoutINS5_IJSB_SC_SC_EEENS5_IJSC_NSA_ILi0EEESS_EEEEENS5_IJNS4_10UnderscoreESV_SV_EEEEENS4_23SM90_TMA_LOAD_MULTICASTENS4_14ComposedLayoutINS4_7SwizzleILi3ELi4ELi3EEENS4_18smem_ptr_flag_bitsILi8EEENSQ_INS5_IJNSA_ILi8EEESG_EEENS5_IJSG_SC_EEEEEEEvNS4_8identityESY_S18_vS19_EENS_8epilogue10collective6detail29Sm90TmaWarpSpecializedAdapterINS1C_15DefaultEpilogueIaSJ_SJ_NS1B_6thread17LinearCombinationIaLi1EiiLNS1G_9ScaleType4KindE0ELNS_15FloatRoundStyleE2EaEENS1_15EpilogueDefaultEEEEEvvEEEEvNT_6ParamsE,"a",@progbits
	.sectionflags	@""
	.align	4
.nv.constant0._ZN7cutlass13device_kernelINS_4gemm6kernel13GemmUniversalIN4cute5tupleIJiiiiEEENS1_10collective13CollectiveMmaINS1_34MainloopSm90TmaGmmaWarpSpecializedILi5ENS5_IJNS4_1CILi2EEESB_NSA_ILi1EEEEEENS1_35KernelTmaWarpSpecializedCooperativeEEENS5_IJNSA_ILi128EEENSA_ILi256EEESG_EEEaNS5_IJlSC_lEEEaSJ_NS4_8TiledMMAINS4_8MMA_AtomIJNS4_4SM904GMMA27MMA_64x256x32_S32S8S8_SS_TNEEEENS4_6LayoutINS5_IJSB_SC_SC_EEENS5_IJSC_NSA_ILi0EEESS_EEEEENS5_IJNS4_10UnderscoreESV_SV_EEEEENS4_23SM90_TMA_LOAD_MULTICASTENS4_14ComposedLayoutINS4_7SwizzleILi3ELi4ELi3EEENS4_18smem_ptr_flag_bitsILi8EEENSQ_INS5_IJNSA_ILi8EEESG_EEENS5_IJSG_SC_EEEEEEEvNS4_8identityESY_S18_vS19_EENS_8epilogue10collective6detail29Sm90TmaWarpSpecializedAdapterINS1C_15DefaultEpilogueIaSJ_SJ_NS1B_6thread17LinearCombinationIaLi1EiiLNS1G_9ScaleType4KindE0ELNS_15FloatRoundStyleE2EaEENS1_15EpilogueDefaultEEEEEvvEEEEvNT_6ParamsE:
	.zero		1664


//--------------------- SYMBOLS --------------------------

	.type		.nv.reservedSmem.offset0,@object
	.size		.nv.reservedSmem.offset0,0x4
	.type		__assertfail,@function
